//
// Generated by NVIDIA NVVM Compiler
//
// Compiler Build ID: CL-36424714
// Cuda compilation tools, release 13.0, V13.0.88
// Based on NVVM 20.0.0
//

.version 9.0
.target sm_100
.address_size 64

	// .globl	_Z25cartToPolarTransformationPfiS_
.global .align 4 .b8 __cudart_i2opi_f[24] = {65, 144, 67, 60, 153, 149, 98, 219, 192, 221, 52, 245, 209, 87, 39, 252, 41, 21, 68, 78, 110, 131, 249, 162};

.visible .entry _Z25cartToPolarTransformationPfiS_(
	.param .u64 .ptr .align 1 _Z25cartToPolarTransformationPfiS__param_0,
	.param .u32 _Z25cartToPolarTransformationPfiS__param_1,
	.param .u64 .ptr .align 1 _Z25cartToPolarTransformationPfiS__param_2
)
{
	.reg .pred 	%p<9>;
	.reg .b32 	%r<9>;
	.reg .b32 	%f<38>;
	.reg .b64 	%rd<11>;

	ld.param.u64 	%rd3, [_Z25cartToPolarTransformationPfiS__param_0];
	ld.param.u32 	%r3, [_Z25cartToPolarTransformationPfiS__param_1];
	ld.param.u64 	%rd4, [_Z25cartToPolarTransformationPfiS__param_2];
	cvta.to.global.u64 	%rd1, %rd4;
	cvta.to.global.u64 	%rd2, %rd3;
	mov.u32 	%r4, %ctaid.x;
	shl.b32 	%r5, %r4, 8;
	mov.u32 	%r6, %tid.x;
	add.s32 	%r1, %r5, %r6;
	setp.ge.s32 	%p1, %r1, %r3;
	@%p1 bra 	$L__BB0_5;
	mov.u32 	%r7, %tid.y;
	shl.b32 	%r2, %r1, 1;
	setp.eq.s32 	%p2, %r7, 1;
	@%p2 bra 	$L__BB0_4;
	setp.ne.s32 	%p3, %r7, 0;
	@%p3 bra 	$L__BB0_5;
	mul.wide.s32 	%rd8, %r2, 4;
	add.s64 	%rd9, %rd2, %rd8;
	ld.global.f32 	%f33, [%rd9];
	ld.global.f32 	%f34, [%rd9+4];
	mul.f32 	%f35, %f34, %f34;
	fma.rn.f32 	%f36, %f33, %f33, %f35;
	sqrt.rn.f32 	%f37, %f36;
	add.s64 	%rd10, %rd1, %rd8;
	st.global.f32 	[%rd10], %f37;
	bra.uni 	$L__BB0_5;
$L__BB0_4:
	mul.wide.s32 	%rd5, %r2, 4;
	add.s64 	%rd6, %rd2, %rd5;
	ld.global.f32 	%f1, [%rd6+4];
	ld.global.f32 	%f2, [%rd6];
	abs.f32 	%f3, %f2;
	abs.f32 	%f4, %f1;
	setp.gt.f32 	%p4, %f4, %f3;
	selp.f32 	%f5, %f4, %f3, %p4;
	selp.f32 	%f6, %f3, %f4, %p4;
	div.rn.f32 	%f7, %f6, %f5;
	mul.f32 	%f8, %f7, %f7;
	fma.rn.f32 	%f9, %f8, 0f3B33710B, 0fBC807748;
	fma.rn.f32 	%f10, %f9, %f8, 0f3D2CDAB2;
	fma.rn.f32 	%f11, %f10, %f8, 0fBD992D10;
	fma.rn.f32 	%f12, %f11, %f8, 0f3DD9EA6C;
	fma.rn.f32 	%f13, %f12, %f8, 0fBE117CB1;
	fma.rn.f32 	%f14, %f13, %f8, 0f3E4CBCE0;
	fma.rn.f32 	%f15, %f14, %f8, 0fBEAAAA7D;
	mul.f32 	%f16, %f8, %f15;
	fma.rn.f32 	%f17, %f16, %f7, %f7;
	neg.f32 	%f18, %f17;
	fma.rn.f32 	%f19, 0f3F6EE581, 0f3FD774EB, %f18;
	selp.f32 	%f20, %f19, %f17, %p4;
	selp.f32 	%f21, 0f3F6EE581, 0f3FEEE581, %p4;
	selp.f32 	%f22, %f17, %f18, %p4;
	mov.b32 	%r8, %f2;
	fma.rn.f32 	%f23, %f21, 0f3FD774EB, %f22;
	setp.lt.s32 	%p5, %r8, 0;
	selp.f32 	%f24, %f23, %f20, %p5;
	add.f32 	%f25, %f4, %f3;
	setp.eq.f32 	%p6, %f5, 0f00000000;
	selp.f32 	%f26, 0f40490FDB, 0f00000000, %p5;
	setp.eq.f32 	%p7, %f3, %f4;
	selp.f32 	%f27, 0f4016CBE4, 0f3F490FDB, %p5;
	selp.f32 	%f28, %f27, %f24, %p7;
	selp.f32 	%f29, %f26, %f28, %p6;
	abs.f32 	%f30, %f25;
	setp.nan.f32 	%p8, %f30, %f30;
	copysign.f32 	%f31, %f1, %f29;
	selp.f32 	%f32, %f25, %f31, %p8;
	add.s64 	%rd7, %rd1, %rd5;
	st.global.f32 	[%rd7+4], %f32;
$L__BB0_5:
	ret;

}
	// .globl	_Z23polToCartTransformationPfiS_
.visible .entry _Z23polToCartTransformationPfiS_(
	.param .u64 .ptr .align 1 _Z23polToCartTransformationPfiS__param_0,
	.param .u32 _Z23polToCartTransformationPfiS__param_1,
	.param .u64 .ptr .align 1 _Z23polToCartTransformationPfiS__param_2
)
{
	.local .align 4 .b8 	__local_depot1[28];
	.reg .b64 	%SP;
	.reg .b64 	%SPL;
	.reg .pred 	%p<20>;
	.reg .b32 	%r<87>;
	.reg .b32 	%f<59>;
	.reg .b64 	%rd<51>;
	.reg .b64 	%fd<5>;

	mov.u64 	%SPL, __local_depot1;
	ld.param.u64 	%rd18, [_Z23polToCartTransformationPfiS__param_0];
	ld.param.u32 	%r31, [_Z23polToCartTransformationPfiS__param_1];
	ld.param.u64 	%rd19, [_Z23polToCartTransformationPfiS__param_2];
	cvta.to.global.u64 	%rd1, %rd19;
	cvta.to.global.u64 	%rd2, %rd18;
	add.u64 	%rd3, %SPL, 0;
	mov.u32 	%r32, %ctaid.x;
	shl.b32 	%r33, %r32, 8;
	mov.u32 	%r34, %tid.x;
	add.s32 	%r1, %r33, %r34;
	setp.ge.s32 	%p1, %r1, %r31;
	@%p1 bra 	$L__BB1_21;
	mov.u32 	%r35, %tid.y;
	shl.b32 	%r2, %r1, 1;
	setp.eq.s32 	%p2, %r35, 1;
	@%p2 bra 	$L__BB1_12;
	setp.ne.s32 	%p3, %r35, 0;
	@%p3 bra 	$L__BB1_21;
	mul.wide.s32 	%rd33, %r2, 4;
	add.s64 	%rd34, %rd2, %rd33;
	ld.global.f32 	%f1, [%rd34];
	ld.global.f32 	%f2, [%rd34+4];
	mul.f32 	%f36, %f2, 0f3F22F983;
	cvt.rni.s32.f32 	%r82, %f36;
	cvt.rn.f32.s32 	%f37, %r82;
	fma.rn.f32 	%f38, %f37, 0fBFC90FDA, %f2;
	fma.rn.f32 	%f39, %f37, 0fB3A22168, %f38;
	fma.rn.f32 	%f57, %f37, 0fA7C234C5, %f39;
	abs.f32 	%f4, %f2;
	setp.ltu.f32 	%p12, %f4, 0f47CE4780;
	@%p12 bra 	$L__BB1_11;
	setp.neu.f32 	%p13, %f4, 0f7F800000;
	@%p13 bra 	$L__BB1_6;
	mov.f32 	%f42, 0f00000000;
	mul.rn.f32 	%f57, %f2, %f42;
	mov.b32 	%r82, 0;
	bra.uni 	$L__BB1_11;
$L__BB1_6:
	mov.b32 	%r4, %f2;
	shl.b32 	%r58, %r4, 8;
	or.b32  	%r5, %r58, -2147483648;
	mov.b64 	%rd47, 0;
	mov.b32 	%r79, 0;
	mov.u64 	%rd45, __cudart_i2opi_f;
	mov.u64 	%rd46, %rd3;
$L__BB1_7:
	.pragma "nounroll";
	ld.global.nc.u32 	%r59, [%rd45];
	mad.wide.u32 	%rd37, %r59, %r5, %rd47;
	shr.u64 	%rd47, %rd37, 32;
	st.local.u32 	[%rd46], %rd37;
	add.s32 	%r79, %r79, 1;
	add.s64 	%rd46, %rd46, 4;
	add.s64 	%rd45, %rd45, 4;
	setp.ne.s32 	%p14, %r79, 6;
	@%p14 bra 	$L__BB1_7;
	shr.u32 	%r60, %r4, 23;
	st.local.u32 	[%rd3+24], %rd47;
	and.b32  	%r8, %r60, 31;
	and.b32  	%r61, %r60, 224;
	add.s32 	%r62, %r61, -128;
	shr.u32 	%r63, %r62, 5;
	mul.wide.u32 	%rd38, %r63, 4;
	sub.s64 	%rd10, %rd3, %rd38;
	ld.local.u32 	%r80, [%rd10+24];
	ld.local.u32 	%r81, [%rd10+20];
	setp.eq.s32 	%p15, %r8, 0;
	@%p15 bra 	$L__BB1_10;
	shf.l.wrap.b32 	%r80, %r81, %r80, %r8;
	ld.local.u32 	%r64, [%rd10+16];
	shf.l.wrap.b32 	%r81, %r64, %r81, %r8;
$L__BB1_10:
	shr.u32 	%r65, %r80, 30;
	shf.l.wrap.b32 	%r66, %r81, %r80, 2;
	shl.b32 	%r67, %r81, 2;
	shr.u32 	%r68, %r66, 31;
	add.s32 	%r69, %r68, %r65;
	neg.s32 	%r70, %r69;
	setp.lt.s32 	%p16, %r4, 0;
	selp.b32 	%r82, %r70, %r69, %p16;
	xor.b32  	%r71, %r66, %r4;
	shr.s32 	%r72, %r66, 31;
	xor.b32  	%r73, %r72, %r66;
	xor.b32  	%r74, %r72, %r67;
	cvt.u64.u32 	%rd39, %r73;
	shl.b64 	%rd40, %rd39, 32;
	cvt.u64.u32 	%rd41, %r74;
	or.b64  	%rd42, %rd40, %rd41;
	cvt.rn.f64.s64 	%fd3, %rd42;
	mul.f64 	%fd4, %fd3, 0d3BF921FB54442D19;
	cvt.rn.f32.f64 	%f40, %fd4;
	neg.f32 	%f41, %f40;
	setp.lt.s32 	%p17, %r71, 0;
	selp.f32 	%f57, %f41, %f40, %p17;
$L__BB1_11:
	add.s32 	%r76, %r82, 1;
	mul.rn.f32 	%f43, %f57, %f57;
	and.b32  	%r77, %r82, 1;
	setp.eq.b32 	%p18, %r77, 1;
	selp.f32 	%f44, %f57, 0f3F800000, %p18;
	fma.rn.f32 	%f45, %f43, %f44, 0f00000000;
	fma.rn.f32 	%f46, %f43, 0f37CBAC00, 0fBAB607ED;
	selp.f32 	%f47, 0fB94D4153, %f46, %p18;
	selp.f32 	%f48, 0f3C0885E4, 0f3D2AAABB, %p18;
	fma.rn.f32 	%f49, %f47, %f43, %f48;
	selp.f32 	%f50, 0fBE2AAAA8, 0fBEFFFFFF, %p18;
	fma.rn.f32 	%f51, %f49, %f43, %f50;
	fma.rn.f32 	%f52, %f51, %f45, %f44;
	and.b32  	%r78, %r76, 2;
	setp.eq.s32 	%p19, %r78, 0;
	mov.f32 	%f53, 0f00000000;
	sub.f32 	%f54, %f53, %f52;
	selp.f32 	%f55, %f52, %f54, %p19;
	mul.f32 	%f56, %f1, %f55;
	add.s64 	%rd44, %rd1, %rd33;
	st.global.f32 	[%rd44], %f56;
	bra.uni 	$L__BB1_21;
$L__BB1_12:
	mul.wide.s32 	%rd21, %r2, 4;
	add.s64 	%rd22, %rd2, %rd21;
	ld.global.f32 	%f8, [%rd22];
	ld.global.f32 	%f9, [%rd22+4];
	mul.f32 	%f15, %f9, 0f3F22F983;
	cvt.rni.s32.f32 	%r86, %f15;
	cvt.rn.f32.s32 	%f16, %r86;
	fma.rn.f32 	%f17, %f16, 0fBFC90FDA, %f9;
	fma.rn.f32 	%f18, %f16, 0fB3A22168, %f17;
	fma.rn.f32 	%f58, %f16, 0fA7C234C5, %f18;
	abs.f32 	%f11, %f9;
	setp.ltu.f32 	%p4, %f11, 0f47CE4780;
	@%p4 bra 	$L__BB1_20;
	setp.neu.f32 	%p5, %f11, 0f7F800000;
	@%p5 bra 	$L__BB1_15;
	mov.f32 	%f21, 0f00000000;
	mul.rn.f32 	%f58, %f9, %f21;
	mov.b32 	%r86, 0;
	bra.uni 	$L__BB1_20;
$L__BB1_15:
	mov.b32 	%r18, %f9;
	shl.b32 	%r37, %r18, 8;
	or.b32  	%r19, %r37, -2147483648;
	mov.b64 	%rd50, 0;
	mov.b32 	%r83, 0;
	mov.u64 	%rd48, __cudart_i2opi_f;
	mov.u64 	%rd49, %rd3;
$L__BB1_16:
	.pragma "nounroll";
	ld.global.nc.u32 	%r38, [%rd48];
	mad.wide.u32 	%rd25, %r38, %r19, %rd50;
	shr.u64 	%rd50, %rd25, 32;
	st.local.u32 	[%rd49], %rd25;
	add.s32 	%r83, %r83, 1;
	add.s64 	%rd49, %rd49, 4;
	add.s64 	%rd48, %rd48, 4;
	setp.ne.s32 	%p6, %r83, 6;
	@%p6 bra 	$L__BB1_16;
	shr.u32 	%r39, %r18, 23;
	st.local.u32 	[%rd3+24], %rd50;
	and.b32  	%r22, %r39, 31;
	and.b32  	%r40, %r39, 224;
	add.s32 	%r41, %r40, -128;
	shr.u32 	%r42, %r41, 5;
	mul.wide.u32 	%rd26, %r42, 4;
	sub.s64 	%rd17, %rd3, %rd26;
	ld.local.u32 	%r84, [%rd17+24];
	ld.local.u32 	%r85, [%rd17+20];
	setp.eq.s32 	%p7, %r22, 0;
	@%p7 bra 	$L__BB1_19;
	shf.l.wrap.b32 	%r84, %r85, %r84, %r22;
	ld.local.u32 	%r43, [%rd17+16];
	shf.l.wrap.b32 	%r85, %r43, %r85, %r22;
$L__BB1_19:
	shr.u32 	%r44, %r84, 30;
	shf.l.wrap.b32 	%r45, %r85, %r84, 2;
	shl.b32 	%r46, %r85, 2;
	shr.u32 	%r47, %r45, 31;
	add.s32 	%r48, %r47, %r44;
	neg.s32 	%r49, %r48;
	setp.lt.s32 	%p8, %r18, 0;
	selp.b32 	%r86, %r49, %r48, %p8;
	xor.b32  	%r50, %r45, %r18;
	shr.s32 	%r51, %r45, 31;
	xor.b32  	%r52, %r51, %r45;
	xor.b32  	%r53, %r51, %r46;
	cvt.u64.u32 	%rd27, %r52;
	shl.b64 	%rd28, %rd27, 32;
	cvt.u64.u32 	%rd29, %r53;
	or.b64  	%rd30, %rd28, %rd29;
	cvt.rn.f64.s64 	%fd1, %rd30;
	mul.f64 	%fd2, %fd1, 0d3BF921FB54442D19;
	cvt.rn.f32.f64 	%f19, %fd2;
	neg.f32 	%f20, %f19;
	setp.lt.s32 	%p9, %r50, 0;
	selp.f32 	%f58, %f20, %f19, %p9;
$L__BB1_20:
	mul.rn.f32 	%f22, %f58, %f58;
	and.b32  	%r55, %r86, 1;
	setp.eq.b32 	%p10, %r55, 1;
	selp.f32 	%f23, 0f3F800000, %f58, %p10;
	fma.rn.f32 	%f24, %f22, %f23, 0f00000000;
	fma.rn.f32 	%f25, %f22, 0f37CBAC00, 0fBAB607ED;
	selp.f32 	%f26, %f25, 0fB94D4153, %p10;
	selp.f32 	%f27, 0f3D2AAABB, 0f3C0885E4, %p10;
	fma.rn.f32 	%f28, %f26, %f22, %f27;
	selp.f32 	%f29, 0fBEFFFFFF, 0fBE2AAAA8, %p10;
	fma.rn.f32 	%f30, %f28, %f22, %f29;
	fma.rn.f32 	%f31, %f30, %f24, %f23;
	and.b32  	%r56, %r86, 2;
	setp.eq.s32 	%p11, %r56, 0;
	mov.f32 	%f32, 0f00000000;
	sub.f32 	%f33, %f32, %f31;
	selp.f32 	%f34, %f31, %f33, %p11;
	mul.f32 	%f35, %f8, %f34;
	add.s64 	%rd32, %rd1, %rd21;
	st.global.f32 	[%rd32+4], %f35;
$L__BB1_21:
	ret;

}


// ===== COMPILED SASS (sm_100) =====

	.target	sm_100

	.elftype	@"ET_EXEC"


//--------------------- .note.nv.tkinfo           --------------------------
	.section	.note.nv.tkinfo,"",@"SHT_NOTE"
	.sectionflags	@"SHF_NOTE_NV_TKINFO"
	.tkinfo
        /*0018*/ 	.word	0x00000002
        /*0030*/ 	.string	""
        /*0030*/ 	.string	"ptxas"
        /*0030*/ 	.string	"Cuda compilation tools, release 13.0, V13.0.88"
        /*0030*/ 	.string	"Build cuda_13.0.r13.0/compiler.36424714_0"
        /*0030*/ 	.string	"-arch sm_100 -m 64 "



//--------------------- .note.nv.cuinfo           --------------------------
	.section	.note.nv.cuinfo,"",@"SHT_NOTE"
	.sectionflags	@"SHF_NOTE_NV_CUINFO"
        /*0018*/ 	.short	0x0002
        /*001a*/ 	.short	0x0064
        /*001c*/ 	.short	0x0082
	.zero		2


//--------------------- .nv.info                  --------------------------
	.section	.nv.info,"",@"SHT_CUDA_INFO"
	.align	4


	//----- nvinfo : EIATTR_REGCOUNT
	.align		4
        /*0000*/ 	.byte	0x04, 0x2f
        /*0002*/ 	.short	(.L_2 - .L_1)
	.align		4
.L_1:
        /*0004*/ 	.word	index@(_Z25cartToPolarTransformationPfiS_)
        /*0008*/ 	.word	0x00000014


	//----- nvinfo : EIATTR_FRAME_SIZE
	.align		4
.L_2:
        /*000c*/ 	.byte	0x04, 0x11
        /*000e*/ 	.short	(.L_4 - .L_3)
	.align		4
.L_3:
        /*0010*/ 	.word	index@($__internal_1_$__cuda_sm3x_div_rn_noftz_f32_slowpath)
        /*0014*/ 	.word	0x00000000


	//----- nvinfo : EIATTR_FRAME_SIZE
	.align		4
.L_4:
        /*0018*/ 	.byte	0x04, 0x11
        /*001a*/ 	.short	(.L_6 - .L_5)
	.align		4
.L_5:
        /*001c*/ 	.word	index@($__internal_0_$__cuda_sm20_sqrt_rn_f32_slowpath)
        /*0020*/ 	.word	0x00000000


	//----- nvinfo : EIATTR_FRAME_SIZE
	.align		4
.L_6:
        /*0024*/ 	.byte	0x04, 0x11
        /*0026*/ 	.short	(.L_8 - .L_7)
	.align		4
.L_7:
        /*0028*/ 	.word	index@(_Z25cartToPolarTransformationPfiS_)
        /*002c*/ 	.word	0x00000000


	//----- nvinfo : EIATTR_REGCOUNT
	.align		4
.L_8:
        /*0030*/ 	.byte	0x04, 0x2f
        /*0032*/ 	.short	(.L_10 - .L_9)
	.align		4
.L_9:
        /*0034*/ 	.word	index@(_Z23polToCartTransformationPfiS_)
        /*0038*/ 	.word	0x00000013


	//----- nvinfo : EIATTR_FRAME_SIZE
	.align		4
.L_10:
        /*003c*/ 	.byte	0x04, 0x11
        /*003e*/ 	.short	(.L_12 - .L_11)
	.align		4
.L_11:
        /*0040*/ 	.word	index@(_Z23polToCartTransformationPfiS_)
        /*0044*/ 	.word	0x00000000


	//----- nvinfo : EIATTR_MIN_STACK_SIZE
	.align		4
.L_12:
        /*0048*/ 	.byte	0x04, 0x12
        /*004a*/ 	.short	(.L_14 - .L_13)
	.align		4
.L_13:
        /*004c*/ 	.word	index@(_Z23polToCartTransformationPfiS_)
        /*0050*/ 	.word	0x00000000


	//----- nvinfo : EIATTR_MIN_STACK_SIZE
	.align		4
.L_14:
        /*0054*/ 	.byte	0x04, 0x12
        /*0056*/ 	.short	(.L_16 - .L_15)
	.align		4
.L_15:
        /*0058*/ 	.word	index@(_Z25cartToPolarTransformationPfiS_)
        /*005c*/ 	.word	0x00000000
.L_16:


//--------------------- .nv.compat                --------------------------
	.section	.nv.compat,"",@"SHT_CUDA_COMPAT_INFO"
	.align	4
        /*0000*/ 	.byte	0x02, 0x09, 0x00, 0x00, 0x02, 0x02, 0x01, 0x00, 0x02, 0x05, 0x05, 0x00, 0x03, 0x07, 0x01, 0x01
        /*0010*/ 	.byte	0x02, 0x03, 0x00, 0x00, 0x02, 0x06, 0x01, 0x00, 0x04, 0x0b, 0x08, 0x00, 0x01, 0x00, 0x00, 0x00
        /*0020*/ 	.byte	0x00, 0x00, 0x00, 0x00


//--------------------- .nv.info._Z23polToCartTransformationPfiS_ --------------------------
	.section	.nv.info._Z23polToCartTransformationPfiS_,"",@"SHT_CUDA_INFO"
	.sectionflags	@""
	.align	4


	//----- nvinfo : EIATTR_CUDA_API_VERSION
	.align		4
        /*0000*/ 	.byte	0x04, 0x37
        /*0002*/ 	.short	(.L_18 - .L_17)
.L_17:
        /*0004*/ 	.word	0x00000082


	//----- nvinfo : EIATTR_KPARAM_INFO
	.align		4
.L_18:
        /*0008*/ 	.byte	0x04, 0x17
        /*000a*/ 	.short	(.L_20 - .L_19)
.L_19:
        /*000c*/ 	.word	0x00000000
        /*0010*/ 	.short	0x0002
        /*0012*/ 	.short	0x0010
        /*0014*/ 	.byte	0x00, 0xf5, 0x21, 0x00


	//----- nvinfo : EIATTR_KPARAM_INFO
	.align		4
.L_20:
        /*0018*/ 	.byte	0x04, 0x17
        /*001a*/ 	.short	(.L_22 - .L_21)
.L_21:
        /*001c*/ 	.word	0x00000000
        /*0020*/ 	.short	0x0001
        /*0022*/ 	.short	0x0008
        /*0024*/ 	.byte	0x00, 0xf0, 0x11, 0x00


	//----- nvinfo : EIATTR_KPARAM_INFO
	.align		4
.L_22:
        /*0028*/ 	.byte	0x04, 0x17
        /*002a*/ 	.short	(.L_24 - .L_23)
.L_23:
        /*002c*/ 	.word	0x00000000
        /*0030*/ 	.short	0x0000
        /*0032*/ 	.short	0x0000
        /*0034*/ 	.byte	0x00, 0xf5, 0x21, 0x00


	//----- nvinfo : EIATTR_SPARSE_MMA_MASK
	.align		4
.L_24:
        /*0038*/ 	.byte	0x03, 0x50
        /*003a*/ 	.short	0x0000


	//----- nvinfo : EIATTR_MAXREG_COUNT
	.align		4
        /*003c*/ 	.byte	0x03, 0x1b
        /*003e*/ 	.short	0x00ff


	//----- nvinfo : EIATTR_MERCURY_ISA_VERSION
	.align		4
        /*0040*/ 	.byte	0x03, 0x5f
        /*0042*/ 	.short	0x0101


	//----- nvinfo : EIATTR_VRC_CTA_INIT_COUNT
	.align		4
        /*0044*/ 	.byte	0x02, 0x4a
	.zero		1
	.zero		1


	//----- nvinfo : EIATTR_EXIT_INSTR_OFFSETS
	.align		4
        /*0048*/ 	.byte	0x04, 0x1c
        /*004a*/ 	.short	(.L_26 - .L_25)


	//   ....[0]....
.L_25:
        /*004c*/ 	.word	0x00000060


	//   ....[1]....
        /*0050*/ 	.word	0x000000d0


	//   ....[2]....
        /*0054*/ 	.word	0x00000920


	//   ....[3]....
        /*0058*/ 	.word	0x00001160


	//----- nvinfo : EIATTR_CRS_STACK_SIZE
	.align		4
.L_26:
        /*005c*/ 	.byte	0x04, 0x1e
        /*005e*/ 	.short	(.L_28 - .L_27)
.L_27:
        /*0060*/ 	.word	0x00000000


	//----- nvinfo : EIATTR_CBANK_PARAM_SIZE
	.align		4
.L_28:
        /*0064*/ 	.byte	0x03, 0x19
        /*0066*/ 	.short	0x0018


	//----- nvinfo : EIATTR_PARAM_CBANK
	.align		4
        /*0068*/ 	.byte	0x04, 0x0a
        /*006a*/ 	.short	(.L_30 - .L_29)
	.align		4
.L_29:
        /*006c*/ 	.word	index@(.nv.constant0._Z23polToCartTransformationPfiS_)
        /*0070*/ 	.short	0x0380
        /*0072*/ 	.short	0x0018


	//----- nvinfo : EIATTR_SW_WAR
	.align		4
.L_30:
        /*0074*/ 	.byte	0x04, 0x36
        /*0076*/ 	.short	(.L_32 - .L_31)
.L_31:
        /*0078*/ 	.word	0x00000008
.L_32:


//--------------------- .nv.info._Z25cartToPolarTransformationPfiS_ --------------------------
	.section	.nv.info._Z25cartToPolarTransformationPfiS_,"",@"SHT_CUDA_INFO"
	.sectionflags	@""
	.align	4


	//----- nvinfo : EIATTR_CUDA_API_VERSION
	.align		4
        /*0000*/ 	.byte	0x04, 0x37
        /*0002*/ 	.short	(.L_34 - .L_33)
.L_33:
        /*0004*/ 	.word	0x00000082


	//----- nvinfo : EIATTR_KPARAM_INFO
	.align		4
.L_34:
        /*0008*/ 	.byte	0x04, 0x17
        /*000a*/ 	.short	(.L_36 - .L_35)
.L_35:
        /*000c*/ 	.word	0x00000000
        /*0010*/ 	.short	0x0002
        /*0012*/ 	.short	0x0010
        /*0014*/ 	.byte	0x00, 0xf5, 0x21, 0x00


	//----- nvinfo : EIATTR_KPARAM_INFO
	.align		4
.L_36:
        /*0018*/ 	.byte	0x04, 0x17
        /*001a*/ 	.short	(.L_38 - .L_37)
.L_37:
        /*001c*/ 	.word	0x00000000
        /*0020*/ 	.short	0x0001
        /*0022*/ 	.short	0x0008
        /*0024*/ 	.byte	0x00, 0xf0, 0x11, 0x00


	//----- nvinfo : EIATTR_KPARAM_INFO
	.align		4
.L_38:
        /*0028*/ 	.byte	0x04, 0x17
        /*002a*/ 	.short	(.L_40 - .L_39)
.L_39:
        /*002c*/ 	.word	0x00000000
        /*0030*/ 	.short	0x0000
        /*0032*/ 	.short	0x0000
        /*0034*/ 	.byte	0x00, 0xf5, 0x21, 0x00


	//----- nvinfo : EIATTR_SPARSE_MMA_MASK
	.align		4
.L_40:
        /*0038*/ 	.byte	0x03, 0x50
        /*003a*/ 	.short	0x0000


	//----- nvinfo : EIATTR_MAXREG_COUNT
	.align		4
        /*003c*/ 	.byte	0x03, 0x1b
        /*003e*/ 	.short	0x00ff


	//----- nvinfo : EIATTR_MERCURY_ISA_VERSION
	.align		4
        /*0040*/ 	.byte	0x03, 0x5f
        /*0042*/ 	.short	0x0101


	//----- nvinfo : EIATTR_VRC_CTA_INIT_COUNT
	.align		4
        /*0044*/ 	.byte	0x02, 0x4a
	.zero		1
	.zero		1


	//----- nvinfo : EIATTR_EXIT_INSTR_OFFSETS
	.align		4
        /*0048*/ 	.byte	0x04, 0x1c
        /*004a*/ 	.short	(.L_42 - .L_41)


	//   ....[0]....
.L_41:
        /*004c*/ 	.word	0x00000060


	//   ....[1]....
        /*0050*/ 	.word	0x000000d0


	//   ....[2]....
        /*0054*/ 	.word	0x00000250


	//   ....[3]....
        /*0058*/ 	.word	0x00000580


	//----- nvinfo : EIATTR_CRS_STACK_SIZE
	.align		4
.L_42:
        /*005c*/ 	.byte	0x04, 0x1e
        /*005e*/ 	.short	(.L_44 - .L_43)
.L_43:
        /*0060*/ 	.word	0x00000000


	//----- nvinfo : EIATTR_CBANK_PARAM_SIZE
	.align		4
.L_44:
        /*0064*/ 	.byte	0x03, 0x19
        /*0066*/ 	.short	0x0018


	//----- nvinfo : EIATTR_PARAM_CBANK
	.align		4
        /*0068*/ 	.byte	0x04, 0x0a
        /*006a*/ 	.short	(.L_46 - .L_45)
	.align		4
.L_45:
        /*006c*/ 	.word	index@(.nv.constant0._Z25cartToPolarTransformationPfiS_)
        /*0070*/ 	.short	0x0380
        /*0072*/ 	.short	0x0018


	//----- nvinfo : EIATTR_SW_WAR
	.align		4
.L_46:
        /*0074*/ 	.byte	0x04, 0x36
        /*0076*/ 	.short	(.L_48 - .L_47)
.L_47:
        /*0078*/ 	.word	0x00000008
.L_48:


//--------------------- .nv.callgraph             --------------------------
	.section	.nv.callgraph,"",@"SHT_CUDA_CALLGRAPH"
	.align	4
	.sectionentsize	8
	.align		4
        /*0000*/ 	.word	0x00000000
	.align		4
        /*0004*/ 	.word	0xffffffff
	.align		4
        /*0008*/ 	.word	0x00000000
	.align		4
        /*000c*/ 	.word	0xfffffffe
	.align		4
        /*0010*/ 	.word	0x00000000
	.align		4
        /*0014*/ 	.word	0xfffffffd
	.align		4
        /*0018*/ 	.word	0x00000000
	.align		4
        /*001c*/ 	.word	0xfffffffc


//--------------------- .nv.constant4             --------------------------
	.section	.nv.constant4,"a",@progbits
	.align	8
	.align		8
.nv.constant4:
        /*0000*/ 	.dword	__cudart_i2opi_f


//--------------------- .text._Z23polToCartTransformationPfiS_ --------------------------
	.section	.text._Z23polToCartTransformationPfiS_,"ax",@progbits
	.align	128
        .global         _Z23polToCartTransformationPfiS_
        .type           _Z23polToCartTransformationPfiS_,@function
        .size           _Z23polToCartTransformationPfiS_,(.L_x_33 - _Z23polToCartTransformationPfiS_)
        .other          _Z23polToCartTransformationPfiS_,@"STO_CUDA_ENTRY STV_DEFAULT"
_Z23polToCartTransformationPfiS_:
.text._Z23polToCartTransformationPfiS_:
[----:B------:R-:W-:Y:S01]  /*0000*/  LDC R1, c[0x0][0x37c] ;  /* 0x0000df00ff017b82 */ /* 0x000fe20000000800 */
[----:B------:R-:W0:Y:S01]  /*0010*/  S2R R2, SR_CTAID.X ;  /* 0x0000000000027919 */ /* 0x000e220000002500 */
[----:B------:R-:W1:Y:S01]  /*0020*/  LDCU UR4, c[0x0][0x388] ;  /* 0x00007100ff0477ac */ /* 0x000e620008000800 */
[----:B------:R-:W0:Y:S02]  /*0030*/  S2R R3, SR_TID.X ;  /* 0x0000000000037919 */ /* 0x000e240000002100 */
[----:B0-----:R-:W-:-:S05]  /*0040*/  IMAD R2, R2, 0x100, R3 ;  /* 0x0000010002027824 */ /* 0x001fca00078e0203 */
[----:B-1----:R-:W-:-:S13]  /*0050*/  ISETP.GE.AND P0, PT, R2, UR4, PT ;  /* 0x0000000402007c0c */ /* 0x002fda000bf06270 */
[----:B------:R-:W-:Y:S05]  /*0060*/  @P0 EXIT ;  /* 0x000000000000094d */ /* 0x000fea0003800000 */
[----:B------:R-:W0:Y:S01]  /*0070*/  S2R R0, SR_TID.Y ;  /* 0x0000000000007919 */ /* 0x000e220000002200 */
[----:B------:R-:W1:Y:S01]  /*0080*/  LDCU.64 UR6, c[0x0][0x358] ;  /* 0x00006b00ff0677ac */ /* 0x000e620008000a00 */
[----:B------:R-:W-:Y:S01]  /*0090*/  IMAD.SHL.U32 R2, R2, 0x2, RZ ;  /* 0x0000000202027824 */ /* 0x000fe200078e00ff */
[----:B0-----:R-:W-:-:S13]  /*00a0*/  ISETP.NE.AND P0, PT, R0, 0x1, PT ;  /* 0x000000010000780c */ /* 0x001fda0003f05270 */
[----:B-1----:R-:W-:Y:S05]  /*00b0*/  @!P0 BRA `(.L_x_0) ;  /* 0x00000008001c8947 */ /* 0x002fea0003800000 */
[----:B------:R-:W-:-:S13]  /*00c0*/  ISETP.NE.AND P0, PT, R0, RZ, PT ;  /* 0x000000ff0000720c */ /* 0x000fda0003f05270 */
[----:B------:R-:W-:Y:S05]  /*00d0*/  @P0 EXIT ;  /* 0x000000000000094d */ /* 0x000fea0003800000 */
[----:B------:R-:W0:Y:S02]  /*00e0*/  LDC.64 R4, c[0x0][0x380] ;  /* 0x0000e000ff047b82 */ /* 0x000e240000000a00 */
[----:B0-----:R-:W-:-:S05]  /*00f0*/  IMAD.WIDE R4, R2, 0x4, R4 ;  /* 0x0000000402047825 */ /* 0x001fca00078e0204 */
[----:B------:R-:W2:Y:S04]  /*0100*/  LDG.E R0, desc[UR6][R4.64+0x4] ;  /* 0x0000040604007981 */ /* 0x000ea8000c1e1900 */
[----:B------:R0:W5:Y:S01]  /*0110*/  LDG.E R3, desc[UR6][R4.64] ;  /* 0x0000000604037981 */ /* 0x000162000c1e1900 */
[----:B------:R-:W-:Y:S01]  /*0120*/  BSSY.RECONVERGENT B0, `(.L_x_1) ;  /* 0x0000069000007945 */ /* 0x000fe20003800200 */
[C---:B--2---:R-:W-:Y:S01]  /*0130*/  FMUL R6, R0.reuse, 0.63661974668502807617 ;  /* 0x3f22f98300067820 */ /* 0x044fe20000400000 */
[----:B------:R-:W-:-:S03]  /*0140*/  FSETP.GE.AND P0, PT, |R0|, 105615, PT ;  /* 0x47ce47800000780b */ /* 0x000fc60003f06200 */
[----:B------:R-:W1:Y:S02]  /*0150*/  F2I.NTZ R9, R6 ;  /* 0x0000000600097305 */ /* 0x000e640000203100 */
[----:B-1----:R-:W-:-:S05]  /*0160*/  I2FP.F32.S32 R7, R9 ;  /* 0x0000000900077245 */ /* 0x002fca0000201400 */
[----:B------:R-:W-:-:S04]  /*0170*/  FFMA R8, R7, -1.5707962512969970703, R0 ;  /* 0xbfc90fda07087823 */ /* 0x000fc80000000000 */
[----:B------:R-:W-:-:S04]  /*0180*/  FFMA R8, R7, -7.5497894158615963534e-08, R8 ;  /* 0xb3a2216807087823 */ /* 0x000fc80000000008 */
[----:B------:R-:W-:Y:S01]  /*0190*/  FFMA R7, R7, -5.3903029534742383927e-15, R8 ;  /* 0xa7c234c507077823 */ /* 0x000fe20000000008 */
[----:B0-----:R-:W-:Y:S06]  /*01a0*/  @!P0 BRA `(.L_x_2) ;  /* 0x0000000400808947 */ /* 0x001fec0003800000 */
[----:B------:R-:W-:-:S13]  /*01b0*/  FSETP.NEU.AND P0, PT, |R0|, +INF , PT ;  /* 0x7f8000000000780b */ /* 0x000fda0003f0d200 */
[----:B------:R-:W-:Y:S01]  /*01c0*/  @!P0 FMUL R7, RZ, R0 ;  /* 0x00000000ff078220 */ /* 0x000fe20000400000 */
[----:B------:R-:W-:Y:S01]  /*01d0*/  @!P0 IMAD.MOV.U32 R9, RZ, RZ, RZ ;  /* 0x000000ffff098224 */ /* 0x000fe200078e00ff */
[----:B------:R-:W-:Y:S06]  /*01e0*/  @!P0 BRA `(.L_x_2) ;  /* 0x0000000400708947 */ /* 0x000fec0003800000 */
[----:B------:R-:W-:Y:S02]  /*01f0*/  IMAD.SHL.U32 R5, R0, 0x100, RZ ;  /* 0x0000010000057824 */ /* 0x000fe400078e00ff */
[----:B------:R-:W-:Y:S02]  /*0200*/  HFMA2 R16, -RZ, RZ, 0, 0 ;  /* 0x00000000ff107431 */ /* 0x000fe400000001ff */
[----:B------:R-:W-:Y:S01]  /*0210*/  IMAD.MOV.U32 R4, RZ, RZ, RZ ;  /* 0x000000ffff047224 */ /* 0x000fe200078e00ff */
[----:B------:R-:W0:Y:S01]  /*0220*/  LDCU.64 UR8, c[0x4][URZ] ;  /* 0x01000000ff0877ac */ /* 0x000e220008000a00 */
[----:B------:R-:W-:Y:S01]  /*0230*/  LOP3.LUT R5, R5, 0x80000000, RZ, 0xfc, !PT ;  /* 0x8000000005057812 */ /* 0x000fe200078efcff */
[----:B------:R-:W-:Y:S01]  /*0240*/  UMOV UR5, URZ ;  /* 0x000000ff00057c82 */ /* 0x000fe20008000000 */
[----:B------:R-:W-:-:S05]  /*0250*/  UMOV UR4, URZ ;  /* 0x000000ff00047c82 */ /* 0x000fca0008000000 */
.L_x_3:
[----:B0-----:R-:W-:Y:S02]  /*0260*/  IMAD.U32 R8, RZ, RZ, UR8 ;  /* 0x00000008ff087e24 */ /* 0x001fe4000f8e00ff */
[----:B------:R-:W-:-:S05]  /*0270*/  IMAD.U32 R9, RZ, RZ, UR9 ;  /* 0x00000009ff097e24 */ /* 0x000fca000f8e00ff */
[----:B------:R-:W2:Y:S01]  /*0280*/  LDG.E.CONSTANT R6, desc[UR6][R8.64] ;  /* 0x0000000608067981 */ /* 0x000ea2000c1e9900 */
[----:B------:R-:W-:Y:S01]  /*0290*/  UIADD3 UR4, UPT, UPT, UR4, 0x1, URZ ;  /* 0x0000000104047890 */ /* 0x000fe2000fffe0ff */
[C---:B------:R-:W-:Y:S01]  /*02a0*/  ISETP.EQ.AND P0, PT, R16.reuse, RZ, PT ;  /* 0x000000ff1000720c */ /* 0x040fe20003f02270 */
[----:B------:R-:W-:Y:S01]  /*02b0*/  UIADD3 UR8, UP1, UPT, UR8, 0x4, URZ ;  /* 0x0000000408087890 */ /* 0x000fe2000ff3e0ff */
[C---:B------:R-:W-:Y:S01]  /*02c0*/  ISETP.EQ.AND P1, PT, R16.reuse, 0x4, PT ;  /* 0x000000041000780c */ /* 0x040fe20003f22270 */
[----:B------:R-:W-:Y:S01]  /*02d0*/  UISETP.NE.AND UP0, UPT, UR4, 0x6, UPT ;  /* 0x000000060400788c */ /* 0x000fe2000bf05270 */
[C---:B------:R-:W-:Y:S01]  /*02e0*/  ISETP.EQ.AND P2, PT, R16.reuse, 0x8, PT ;  /* 0x000000081000780c */ /* 0x040fe20003f42270 */
[----:B------:R-:W-:Y:S01]  /*02f0*/  UIADD3.X UR9, UPT, UPT, URZ, UR9, URZ, UP1, !UPT ;  /* 0x00000009ff097290 */ /* 0x000fe20008ffe4ff */
[C---:B------:R-:W-:Y:S02]  /*0300*/  ISETP.EQ.AND P3, PT, R16.reuse, 0xc, PT ;  /* 0x0000000c1000780c */ /* 0x040fe40003f62270 */
[----:B------:R-:W-:-:S02]  /*0310*/  ISETP.EQ.AND P4, PT, R16, 0x10, PT ;  /* 0x000000101000780c */ /* 0x000fc40003f82270 */
[C---:B------:R-:W-:Y:S01]  /*0320*/  ISETP.EQ.AND P5, PT, R16.reuse, 0x14, PT ;  /* 0x000000141000780c */ /* 0x040fe20003fa2270 */
[----:B------:R-:W-:Y:S02]  /*0330*/  VIADD R16, R16, 0x4 ;  /* 0x0000000410107836 */ /* 0x000fe40000000000 */
[----:B--2---:R-:W-:-:S03]  /*0340*/  IMAD.WIDE.U32 R6, R6, R5, RZ ;  /* 0x0000000506067225 */ /* 0x004fc600078e00ff */
[----:B------:R-:W-:-:S04]  /*0350*/  IADD3 R6, P6, PT, R6, R4, RZ ;  /* 0x0000000406067210 */ /* 0x000fc80007fde0ff */
[----:B------:R-:W-:Y:S01]  /*0360*/  IADD3.X R4, PT, PT, R7, UR5, RZ, P6, !PT ;  /* 0x0000000507047c10 */ /* 0x000fe2000b7fe4ff */
[--C-:B------:R-:W-:Y:S01]  /*0370*/  @P0 IMAD.MOV.U32 R10, RZ, RZ, R6.reuse ;  /* 0x000000ffff0a0224 */ /* 0x100fe200078e0006 */
[----:B------:R-:W-:Y:S01]  /*0380*/  @P3 MOV R13, R6 ;  /* 0x00000006000d3202 */ /* 0x000fe20000000f00 */
[--C-:B------:R-:W-:Y:S02]  /*0390*/  @P1 IMAD.MOV.U32 R11, RZ, RZ, R6.reuse ;  /* 0x000000ffff0b1224 */ /* 0x100fe400078e0006 */
[--C-:B------:R-:W-:Y:S02]  /*03a0*/  @P2 IMAD.MOV.U32 R12, RZ, RZ, R6.reuse ;  /* 0x000000ffff0c2224 */ /* 0x100fe400078e0006 */
[--C-:B------:R-:W-:Y:S02]  /*03b0*/  @P4 IMAD.MOV.U32 R14, RZ, RZ, R6.reuse ;  /* 0x000000ffff0e4224 */ /* 0x100fe400078e0006 */
[----:B------:R-:W-:Y:S01]  /*03c0*/  @P5 IMAD.MOV.U32 R15, RZ, RZ, R6 ;  /* 0x000000ffff0f5224 */ /* 0x000fe200078e0006 */
[----:B------:R-:W-:Y:S06]  /*03d0*/  BRA.U UP0, `(.L_x_3) ;  /* 0xfffffffd00a07547 */ /* 0x000fec000b83ffff */
[----:B------:R-:W-:Y:S01]  /*03e0*/  SHF.R.U32.HI R5, RZ, 0x17, R0 ;  /* 0x00000017ff057819 */ /* 0x000fe20000011600 */
[----:B------:R-:W-:Y:S03]  /*03f0*/  BSSY.RECONVERGENT B1, `(.L_x_4) ;  /* 0x0000029000017945 */ /* 0x000fe60003800200 */
[C---:B------:R-:W-:Y:S02]  /*0400*/  LOP3.LUT R6, R5.reuse, 0xe0, RZ, 0xc0, !PT ;  /* 0x000000e005067812 */ /* 0x040fe400078ec0ff */
[----:B------:R-:W-:-:S03]  /*0410*/  LOP3.LUT P6, RZ, R5, 0x1f, RZ, 0xc0, !PT ;  /* 0x0000001f05ff7812 */ /* 0x000fc600078cc0ff */
[----:B------:R-:W-:-:S05]  /*0420*/  VIADD R6, R6, 0xffffff80 ;  /* 0xffffff8006067836 */ /* 0x000fca0000000000 */
[----:B------:R-:W-:-:S05]  /*0430*/  SHF.R.U32.HI R6, RZ, 0x5, R6 ;  /* 0x00000005ff067819 */ /* 0x000fca0000011606 */
[----:B------:R-:W-:-:S05]  /*0440*/  IMAD.U32 R9, R6, -0x4, RZ ;  /* 0xfffffffc06097824 */ /* 0x000fca00078e00ff */
[C---:B------:R-:W-:Y:S02]  /*0450*/  ISETP.EQ.AND P3, PT, R9.reuse, -0x18, PT ;  /* 0xffffffe80900780c */ /* 0x040fe40003f62270 */
[C---:B------:R-:W-:Y:S02]  /*0460*/  ISETP.EQ.AND P4, PT, R9.reuse, -0x14, PT ;  /* 0xffffffec0900780c */ /* 0x040fe40003f82270 */
[C---:B------:R-:W-:Y:S02]  /*0470*/  ISETP.EQ.AND P2, PT, R9.reuse, -0x10, PT ;  /* 0xfffffff00900780c */ /* 0x040fe40003f42270 */
[C---:B------:R-:W-:Y:S02]  /*0480*/  ISETP.EQ.AND P1, PT, R9.reuse, -0xc, PT ;  /* 0xfffffff40900780c */ /* 0x040fe40003f22270 */
[C---:B------:R-:W-:Y:S02]  /*0490*/  ISETP.EQ.AND P0, PT, R9.reuse, -0x8, PT ;  /* 0xfffffff80900780c */ /* 0x040fe40003f02270 */
[----:B------:R-:W-:-:S03]  /*04a0*/  ISETP.EQ.AND P5, PT, R9, RZ, PT ;  /* 0x000000ff0900720c */ /* 0x000fc60003fa2270 */
[----:B------:R-:W-:Y:S02]  /*04b0*/  @P3 MOV R6, R10 ;  /* 0x0000000a00063202 */ /* 0x000fe40000000f00 */
[C---:B------:R-:W-:Y:S01]  /*04c0*/  ISETP.EQ.AND P3, PT, R9.reuse, -0x4, PT ;  /* 0xfffffffc0900780c */ /* 0x040fe20003f62270 */
[----:B------:R-:W-:Y:S02]  /*04d0*/  @P4 IMAD.MOV.U32 R7, RZ, RZ, R10 ;  /* 0x000000ffff074224 */ /* 0x000fe400078e000a */
[--C-:B------:R-:W-:Y:S01]  /*04e0*/  @P4 IMAD.MOV.U32 R6, RZ, RZ, R11.reuse ;  /* 0x000000ffff064224 */ /* 0x100fe200078e000b */
[----:B------:R-:W-:Y:S01]  /*04f0*/  ISETP.EQ.AND P4, PT, R9, 0x4, PT ;  /* 0x000000040900780c */ /* 0x000fe20003f82270 */
[----:B------:R-:W-:Y:S01]  /*0500*/  @P2 IMAD.MOV.U32 R6, RZ, RZ, R12 ;  /* 0x000000ffff062224 */ /* 0x000fe200078e000c */
[----:B------:R-:W-:Y:S01]  /*0510*/  @P1 MOV R6, R13 ;  /* 0x0000000d00061202 */ /* 0x000fe20000000f00 */
[----:B------:R-:W-:Y:S02]  /*0520*/  @P0 IMAD.MOV.U32 R6, RZ, RZ, R14 ;  /* 0x000000ffff060224 */ /* 0x000fe400078e000e */
[----:B------:R-:W-:-:S02]  /*0530*/  @P2 IMAD.MOV.U32 R7, RZ, RZ, R11 ;  /* 0x000000ffff072224 */ /* 0x000fc400078e000b */
[----:B------:R-:W-:Y:S02]  /*0540*/  @P1 IMAD.MOV.U32 R7, RZ, RZ, R12 ;  /* 0x000000ffff071224 */ /* 0x000fe400078e000c */
[----:B------:R-:W-:Y:S01]  /*0550*/  @P3 IMAD.MOV.U32 R6, RZ, RZ, R15 ;  /* 0x000000ffff063224 */ /* 0x000fe200078e000f */
[----:B------:R-:W-:Y:S01]  /*0560*/  @P5 MOV R6, R4 ;  /* 0x0000000400065202 */ /* 0x000fe20000000f00 */
[----:B------:R-:W-:Y:S02]  /*0570*/  @P0 IMAD.MOV.U32 R7, RZ, RZ, R13 ;  /* 0x000000ffff070224 */ /* 0x000fe400078e000d */
[----:B------:R-:W-:Y:S02]  /*0580*/  @P3 IMAD.MOV.U32 R7, RZ, RZ, R14 ;  /* 0x000000ffff073224 */ /* 0x000fe400078e000e */
[----:B------:R-:W-:Y:S02]  /*0590*/  @P5 IMAD.MOV.U32 R7, RZ, RZ, R15 ;  /* 0x000000ffff075224 */ /* 0x000fe400078e000f */
[----:B------:R-:W-:-:S02]  /*05a0*/  @P4 IMAD.MOV.U32 R7, RZ, RZ, R4 ;  /* 0x000000ffff074224 */ /* 0x000fc400078e0004 */
[----:B------:R-:W-:Y:S01]  /*05b0*/  IMAD.MOV.U32 R8, RZ, RZ, R6 ;  /* 0x000000ffff087224 */ /* 0x000fe200078e0006 */
[----:B------:R-:W-:Y:S06]  /*05c0*/  @!P6 BRA `(.L_x_5) ;  /* 0x00000000002ce947 */ /* 0x000fec0003800000 */
[----:B------:R-:W-:Y:S01]  /*05d0*/  @P2 IMAD.MOV.U32 R6, RZ, RZ, R10 ;  /* 0x000000ffff062224 */ /* 0x000fe200078e000a */
[----:B------:R-:W-:Y:S01]  /*05e0*/  LOP3.LUT R5, R5, 0x1f, RZ, 0xc0, !PT ;  /* 0x0000001f05057812 */ /* 0x000fe200078ec0ff */
[----:B------:R-:W-:Y:S02]  /*05f0*/  @P1 IMAD.MOV.U32 R6, RZ, RZ, R11 ;  /* 0x000000ffff061224 */ /* 0x000fe400078e000b */
[----:B------:R-:W-:Y:S01]  /*0600*/  @P0 IMAD.MOV.U32 R6, RZ, RZ, R12 ;  /* 0x000000ffff060224 */ /* 0x000fe200078e000c */
[----:B------:R-:W-:Y:S02]  /*0610*/  ISETP.EQ.AND P0, PT, R9, 0x8, PT ;  /* 0x000000080900780c */ /* 0x000fe40003f02270 */
[----:B------:R-:W-:Y:S01]  /*0620*/  @P3 MOV R6, R13 ;  /* 0x0000000d00063202 */ /* 0x000fe20000000f00 */
[----:B------:R-:W-:Y:S01]  /*0630*/  @P5 IMAD.MOV.U32 R6, RZ, RZ, R14 ;  /* 0x000000ffff065224 */ /* 0x000fe200078e000e */
[----:B------:R-:W-:Y:S01]  /*0640*/  SHF.L.W.U32.HI R8, R7, R5, R8 ;  /* 0x0000000507087219 */ /* 0x000fe20000010e08 */
[----:B------:R-:W-:-:S08]  /*0650*/  @P4 IMAD.MOV.U32 R6, RZ, RZ, R15 ;  /* 0x000000ffff064224 */ /* 0x000fd000078e000f */
[----:B------:R-:W-:-:S05]  /*0660*/  @P0 IMAD.MOV.U32 R6, RZ, RZ, R4 ;  /* 0x000000ffff060224 */ /* 0x000fca00078e0004 */
[----:B------:R-:W-:-:S07]  /*0670*/  SHF.L.W.U32.HI R7, R6, R5, R7 ;  /* 0x0000000506077219 */ /* 0x000fce0000010e07 */
.L_x_5:
[----:B------:R-:W-:Y:S05]  /*0680*/  BSYNC.RECONVERGENT B1 ;  /* 0x0000000000017941 */ /* 0x000fea0003800200 */
.L_x_4:
[C-C-:B------:R-:W-:Y:S01]  /*0690*/  SHF.L.W.U32.HI R9, R7.reuse, 0x2, R8.reuse ;  /* 0x0000000207097819 */ /* 0x140fe20000010e08 */
[----:B------:R-:W-:Y:S01]  /*06a0*/  IMAD.SHL.U32 R7, R7, 0x4, RZ ;  /* 0x0000000407077824 */ /* 0x000fe200078e00ff */
[----:B------:R-:W-:Y:S01]  /*06b0*/  UMOV UR4, 0x54442d19 ;  /* 0x54442d1900047882 */ /* 0x000fe20000000000 */
[----:B------:R-:W-:Y:S01]  /*06c0*/  UMOV UR5, 0x3bf921fb ;  /* 0x3bf921fb00057882 */ /* 0x000fe20000000000 */
[----:B------:R-:W-:Y:S02]  /*06d0*/  SHF.R.S32.HI R4, RZ, 0x1f, R9 ;  /* 0x0000001fff047819 */ /* 0x000fe40000011409 */
[----:B------:R-:W-:Y:S02]  /*06e0*/  SHF.R.U32.HI R8, RZ, 0x1e, R8 ;  /* 0x0000001eff087819 */ /* 0x000fe40000011608 */
[C---:B------:R-:W-:Y:S02]  /*06f0*/  LOP3.LUT R6, R4.reuse, R7, RZ, 0x3c, !PT ;  /* 0x0000000704067212 */ /* 0x040fe400078e3cff */
[----:B------:R-:W-:-:S02]  /*0700*/  LOP3.LUT R7, R4, R9, RZ, 0x3c, !PT ;  /* 0x0000000904077212 */ /* 0x000fc400078e3cff */
[----:B------:R-:W-:Y:S02]  /*0710*/  ISETP.GE.AND P0, PT, R0, RZ, PT ;  /* 0x000000ff0000720c */ /* 0x000fe40003f06270 */
[----:B------:R-:W0:Y:S01]  /*0720*/  I2F.F64.S64 R4, R6 ;  /* 0x0000000600047312 */ /* 0x000e220000301c00 */
[C---:B------:R-:W-:Y:S02]  /*0730*/  LOP3.LUT R0, R9.reuse, R0, RZ, 0x3c, !PT ;  /* 0x0000000009007212 */ /* 0x040fe400078e3cff */
[----:B------:R-:W-:Y:S02]  /*0740*/  LEA.HI R9, R9, R8, RZ, 0x1 ;  /* 0x0000000809097211 */ /* 0x000fe400078f08ff */
[----:B------:R-:W-:-:S03]  /*0750*/  ISETP.GE.AND P1, PT, R0, RZ, PT ;  /* 0x000000ff0000720c */ /* 0x000fc60003f26270 */
[----:B------:R-:W-:-:S05]  /*0760*/  IMAD.MOV R0, RZ, RZ, -R9 ;  /* 0x000000ffff007224 */ /* 0x000fca00078e0a09 */
[----:B------:R-:W-:Y:S01]  /*0770*/  @!P0 MOV R9, R0 ;  /* 0x0000000000098202 */ /* 0x000fe20000000f00 */
[----:B0-----:R-:W-:-:S10]  /*0780*/  DMUL R4, R4, UR4 ;  /* 0x0000000404047c28 */ /* 0x001fd40008000000 */
[----:B------:R-:W0:Y:S02]  /*0790*/  F2F.F32.F64 R4, R4 ;  /* 0x0000000400047310 */ /* 0x000e240000301000 */
[----:B0-----:R-:W-:-:S07]  /*07a0*/  FSEL R7, -R4, R4, !P1 ;  /* 0x0000000404077208 */ /* 0x001fce0004800100 */
.L_x_2:
[----:B------:R-:W-:Y:S05]  /*07b0*/  BSYNC.RECONVERGENT B0 ;  /* 0x0000000000007941 */ /* 0x000fea0003800200 */
.L_x_1:
[----:B------:R-:W-:Y:S02]  /*07c0*/  IMAD.MOV.U32 R0, RZ, RZ, 0x37cbac00 ;  /* 0x37cbac00ff007424 */ /* 0x000fe400078e00ff */
[----:B------:R-:W-:Y:S01]  /*07d0*/  FMUL R11, R7, R7 ;  /* 0x00000007070b7220 */ /* 0x000fe20000400000 */
[----:B------:R-:W-:Y:S01]  /*07e0*/  LOP3.LUT R4, R9, 0x1, RZ, 0xc0, !PT ;  /* 0x0000000109047812 */ /* 0x000fe200078ec0ff */
[----:B------:R-:W-:Y:S02]  /*07f0*/  IMAD.MOV.U32 R6, RZ, RZ, 0x3c0885e4 ;  /* 0x3c0885e4ff067424 */ /* 0x000fe400078e00ff */
[----:B------:R-:W-:Y:S01]  /*0800*/  FFMA R0, R11, R0, -0.0013887860113754868507 ;  /* 0xbab607ed0b007423 */ /* 0x000fe20000000000 */
[----:B------:R-:W-:Y:S01]  /*0810*/  ISETP.NE.U32.AND P0, PT, R4, 0x1, PT ;  /* 0x000000010400780c */ /* 0x000fe20003f05070 */
[----:B------:R-:W-:Y:S01]  /*0820*/  VIADD R9, R9, 0x1 ;  /* 0x0000000109097836 */ /* 0x000fe20000000000 */
[----:B------:R-:W0:Y:S01]  /*0830*/  LDC.64 R4, c[0x0][0x390] ;  /* 0x0000e400ff047b82 */ /* 0x000e220000000a00 */
[----:B------:R-:W-:Y:S01]  /*0840*/  IMAD.MOV.U32 R8, RZ, RZ, 0x3e2aaaa8 ;  /* 0x3e2aaaa8ff087424 */ /* 0x000fe200078e00ff */
[----:B------:R-:W-:-:S02]  /*0850*/  FSEL R0, R0, -0.00019574658654164522886, P0 ;  /* 0xb94d415300007808 */ /* 0x000fc40000000000 */
[----:B------:R-:W-:Y:S02]  /*0860*/  FSEL R6, R6, 0.041666727513074874878, !P0 ;  /* 0x3d2aaabb06067808 */ /* 0x000fe40004000000 */
[----:B------:R-:W-:Y:S02]  /*0870*/  LOP3.LUT P1, RZ, R9, 0x2, RZ, 0xc0, !PT ;  /* 0x0000000209ff7812 */ /* 0x000fe4000782c0ff */
[----:B------:R-:W-:Y:S01]  /*0880*/  FSEL R9, -R8, -0.4999999701976776123, !P0 ;  /* 0xbeffffff08097808 */ /* 0x000fe20004000100 */
[----:B------:R-:W-:Y:S01]  /*0890*/  FFMA R6, R11, R0, R6 ;  /* 0x000000000b067223 */ /* 0x000fe20000000006 */
[----:B------:R-:W-:-:S03]  /*08a0*/  FSEL R0, R7, 1, !P0 ;  /* 0x3f80000007007808 */ /* 0x000fc60004000000 */
[C---:B------:R-:W-:Y:S02]  /*08b0*/  FFMA R6, R11.reuse, R6, R9 ;  /* 0x000000060b067223 */ /* 0x040fe40000000009 */
[----:B------:R-:W-:-:S04]  /*08c0*/  FFMA R11, R11, R0, RZ ;  /* 0x000000000b0b7223 */ /* 0x000fc800000000ff */
[----:B------:R-:W-:-:S04]  /*08d0*/  FFMA R0, R11, R6, R0 ;  /* 0x000000060b007223 */ /* 0x000fc80000000000 */
[----:B------:R-:W-:Y:S01]  /*08e0*/  @P1 FADD R0, RZ, -R0 ;  /* 0x80000000ff001221 */ /* 0x000fe20000000000 */
[----:B0-----:R-:W-:-:S04]  /*08f0*/  IMAD.WIDE R4, R2, 0x4, R4 ;  /* 0x0000000402047825 */ /* 0x001fc800078e0204 */
[----:B-----5:R-:W-:-:S05]  /*0900*/  FMUL R3, R3, R0 ;  /* 0x0000000003037220 */ /* 0x020fca0000400000 */
[----:B------:R-:W-:Y:S01]  /*0910*/  STG.E desc[UR6][R4.64], R3 ;  /* 0x0000000304007986 */ /* 0x000fe2000c101906 */
[----:B------:R-:W-:Y:S05]  /*0920*/  EXIT ;  /* 0x000000000000794d */ /* 0x000fea0003800000 */
.L_x_0:
        /* <DEDUP_REMOVED lines=17> */
[----:B------:R-:W-:Y:S01]  /*0a40*/  SHF.L.U32 R5, R0, 0x8, RZ ;  /* 0x0000000800057819 */ /* 0x000fe200000006ff */
[----:B------:R-:W-:Y:S01]  /*0a50*/  IMAD.MOV.U32 R4, RZ, RZ, RZ ;  /* 0x000000ffff047224 */ /* 0x000fe200078e00ff */
[----:B------:R-:W0:Y:S01]  /*0a60*/  LDCU.64 UR8, c[0x4][URZ] ;  /* 0x01000000ff0877ac */ /* 0x000e220008000a00 */
[----:B------:R-:W-:Y:S01]  /*0a70*/  IMAD.MOV.U32 R11, RZ, RZ, RZ ;  /* 0x000000ffff0b7224 */ /* 0x000fe200078e00ff */
[----:B------:R-:W-:Y:S01]  /*0a80*/  LOP3.LUT R5, R5, 0x80000000, RZ, 0xfc, !PT ;  /* 0x8000000005057812 */ /* 0x000fe200078efcff */
[----:B------:R-:W-:Y:S01]  /*0a90*/  UMOV UR5, URZ ;  /* 0x000000ff00057c82 */ /* 0x000fe20008000000 */
[----:B------:R-:W-:-:S05]  /*0aa0*/  UMOV UR4, URZ ;  /* 0x000000ff00047c82 */ /* 0x000fca0008000000 */
.L_x_8:
        /* <DEDUP_REMOVED lines=27> */
[----:B------:R-:W-:Y:S02]  /*0c60*/  LOP3.LUT P6, RZ, R5, 0x1f, RZ, 0xc0, !PT ;  /* 0x0000001f05ff7812 */ /* 0x000fe400078cc0ff */
[----:B------:R-:W-:-:S04]  /*0c70*/  IADD3 R6, PT, PT, R6, -0x80, RZ ;  /* 0xffffff8006067810 */ /* 0x000fc80007ffe0ff */
        /* <DEDUP_REMOVED lines=8> */
[--C-:B------:R-:W-:Y:S01]  /*0d00*/  @P3 IMAD.MOV.U32 R6, RZ, RZ, R10.reuse ;  /* 0x000000ffff063224 */ /* 0x100fe200078e000a */
        /* <DEDUP_REMOVED lines=9> */
[----:B------:R-:W-:Y:S02]  /*0da0*/  @P3 IMAD.MOV.U32 R6, RZ, RZ, R16 ;  /* 0x000000ffff063224 */ /* 0x000fe400078e0010 */
[----:B------:R-:W-:Y:S02]  /*0db0*/  @P5 IMAD.MOV.U32 R6, RZ, RZ, R4 ;  /* 0x000000ffff065224 */ /* 0x000fe400078e0004 */
[----:B------:R-:W-:Y:S01]  /*0dc0*/  @P0 IMAD.MOV.U32 R7, RZ, RZ, R14 ;  /* 0x000000ffff070224 */ /* 0x000fe200078e000e */
[----:B------:R-:W-:Y:S01]  /*0dd0*/  @P3 MOV R7, R15 ;  /* 0x0000000f00073202 */ /* 0x000fe20000000f00 */
[----:B------:R-:W-:Y:S01]  /*0de0*/  @P5 IMAD.MOV.U32 R7, RZ, RZ, R16 ;  /* 0x000000ffff075224 */ /* 0x000fe200078e0010 */
[----:B------:R-:W-:Y:S01]  /*0df0*/  MOV R8, R6 ;  /* 0x0000000600087202 */ /* 0x000fe20000000f00 */
[----:B------:R-:W-:Y:S01]  /*0e00*/  @P4 IMAD.MOV.U32 R7, RZ, RZ, R4 ;  /* 0x000000ffff074224 */ /* 0x000fe200078e0004 */
[----:B------:R-:W-:Y:S06]  /*0e10*/  @!P6 BRA `(.L_x_10) ;  /* 0x00000000002ce947 */ /* 0x000fec0003800000 */
[----:B------:R-:W-:Y:S01]  /*0e20*/  @P2 IMAD.MOV.U32 R6, RZ, RZ, R10 ;  /* 0x000000ffff062224 */ /* 0x000fe200078e000a */
[----:B------:R-:W-:Y:S01]  /*0e30*/  LOP3.LUT R5, R5, 0x1f, RZ, 0xc0, !PT ;  /* 0x0000001f05057812 */ /* 0x000fe200078ec0ff */
[----:B------:R-:W-:Y:S02]  /*0e40*/  @P1 IMAD.MOV.U32 R6, RZ, RZ, R12 ;  /* 0x000000ffff061224 */ /* 0x000fe400078e000c */
[----:B------:R-:W-:Y:S01]  /*0e50*/  @P0 IMAD.MOV.U32 R6, RZ, RZ, R13 ;  /* 0x000000ffff060224 */ /* 0x000fe200078e000d */
[----:B------:R-:W-:Y:S01]  /*0e60*/  ISETP.EQ.AND P0, PT, R9, 0x8, PT ;  /* 0x000000080900780c */ /* 0x000fe20003f02270 */
[----:B------:R-:W-:Y:S01]  /*0e70*/  @P3 IMAD.MOV.U32 R6, RZ, RZ, R14 ;  /* 0x000000ffff063224 */ /* 0x000fe200078e000e */
[----:B------:R-:W-:Y:S01]  /*0e80*/  @P5 MOV R6, R15 ;  /* 0x0000000f00065202 */ /* 0x000fe20000000f00 */
[----:B------:R-:W-:Y:S01]  /*0e90*/  @P4 IMAD.MOV.U32 R6, RZ, RZ, R16 ;  /* 0x000000ffff064224 */ /* 0x000fe200078e0010 */
[----:B------:R-:W-:-:S09]  /*0ea0*/  SHF.L.W.U32.HI R8, R7, R5, R8 ;  /* 0x0000000507087219 */ /* 0x000fd20000010e08 */
[----:B------:R-:W-:-:S05]  /*0eb0*/  @P0 IMAD.MOV.U32 R6, RZ, RZ, R4 ;  /* 0x000000ffff060224 */ /* 0x000fca00078e0004 */
[----:B------:R-:W-:-:S07]  /*0ec0*/  SHF.L.W.U32.HI R7, R6, R5, R7 ;  /* 0x0000000506077219 */ /* 0x000fce0000010e07 */
.L_x_10:
[----:B------:R-:W-:Y:S05]  /*0ed0*/  BSYNC.RECONVERGENT B1 ;  /* 0x0000000000017941 */ /* 0x000fea0003800200 */
.L_x_9:
        /* <DEDUP_REMOVED lines=18> */
.L_x_7:
[----:B------:R-:W-:Y:S05]  /*1000*/  BSYNC.RECONVERGENT B0 ;  /* 0x0000000000007941 */ /* 0x000fea0003800200 */
.L_x_6:
[----:B------:R-:W-:Y:S02]  /*1010*/  IMAD.MOV.U32 R0, RZ, RZ, 0x37cbac00 ;  /* 0x37cbac00ff007424 */ /* 0x000fe400078e00ff */
[----:B------:R-:W-:Y:S01]  /*1020*/  FMUL R11, R7, R7 ;  /* 0x00000007070b7220 */ /* 0x000fe20000400000 */
[C---:B------:R-:W-:Y:S01]  /*1030*/  LOP3.LUT R4, R9.reuse, 0x1, RZ, 0xc0, !PT ;  /* 0x0000000109047812 */ /* 0x040fe200078ec0ff */
[----:B------:R-:W-:Y:S01]  /*1040*/  IMAD.MOV.U32 R6, RZ, RZ, 0x3d2aaabb ;  /* 0x3d2aaabbff067424 */ /* 0x000fe200078e00ff */
[----:B------:R-:W-:Y:S01]  /*1050*/  LOP3.LUT P1, RZ, R9, 0x2, RZ, 0xc0, !PT ;  /* 0x0000000209ff7812 */ /* 0x000fe2000782c0ff */
[----:B------:R-:W-:Y:S01]  /*1060*/  FFMA R0, R11, R0, -0.0013887860113754868507 ;  /* 0xbab607ed0b007423 */ /* 0x000fe20000000000 */
[----:B------:R-:W-:Y:S01]  /*1070*/  ISETP.NE.U32.AND P0, PT, R4, 0x1, PT ;  /* 0x000000010400780c */ /* 0x000fe20003f05070 */
[----:B------:R-:W-:Y:S01]  /*1080*/  IMAD.MOV.U32 R8, RZ, RZ, 0x3effffff ;  /* 0x3effffffff087424 */ /* 0x000fe200078e00ff */
[----:B------:R-:W0:Y:S02]  /*1090*/  LDC.64 R4, c[0x0][0x390] ;  /* 0x0000e400ff047b82 */ /* 0x000e240000000a00 */
[----:B------:R-:W-:-:S02]  /*10a0*/  FSEL R0, R0, -0.00019574658654164522886, !P0 ;  /* 0xb94d415300007808 */ /* 0x000fc40004000000 */
[----:B------:R-:W-:Y:S02]  /*10b0*/  FSEL R6, R6, 0.0083327032625675201416, !P0 ;  /* 0x3c0885e406067808 */ /* 0x000fe40004000000 */
[----:B------:R-:W-:-:S03]  /*10c0*/  FSEL R9, -R8, -0.16666662693023681641, !P0 ;  /* 0xbe2aaaa808097808 */ /* 0x000fc60004000100 */
[----:B------:R-:W-:Y:S01]  /*10d0*/  FFMA R6, R11, R0, R6 ;  /* 0x000000000b067223 */ /* 0x000fe20000000006 */
[----:B------:R-:W-:-:S03]  /*10e0*/  FSEL R0, R7, 1, P0 ;  /* 0x3f80000007007808 */ /* 0x000fc60000000000 */
        /* <DEDUP_REMOVED lines=8> */
.L_x_11:
[----:B------:R-:W-:-:S00]  /*1170*/  BRA `(.L_x_11) ;  /* 0xfffffffc00fc7947 */ /* 0x000fc0000383ffff */
[----:B------:R-:W-:-:S00]  /*1180*/  NOP ;  /* 0x0000000000007918 */ /* 0x000fc00000000000 */
[----:B------:R-:W-:-:S00]  /*1190*/  NOP ;  /* 0x0000000000007918 */ /* 0x000fc00000000000 */
[----:B------:R-:W-:-:S00]  /*11a0*/  NOP ;  /* 0x0000000000007918 */ /* 0x000fc00000000000 */
[----:B------:R-:W-:-:S00]  /*11b0*/  NOP ;  /* 0x0000000000007918 */ /* 0x000fc00000000000 */
[----:B------:R-:W-:-:S00]  /*11c0*/  NOP ;  /* 0x0000000000007918 */ /* 0x000fc00000000000 */
[----:B------:R-:W-:-:S00]  /*11d0*/  NOP ;  /* 0x0000000000007918 */ /* 0x000fc00000000000 */
[----:B------:R-:W-:-:S00]  /*11e0*/  NOP ;  /* 0x0000000000007918 */ /* 0x000fc00000000000 */
[----:B------:R-:W-:-:S00]  /*11f0*/  NOP ;  /* 0x0000000000007918 */ /* 0x000fc00000000000 */
.L_x_33:


//--------------------- .text._Z25cartToPolarTransformationPfiS_ --------------------------
	.section	.text._Z25cartToPolarTransformationPfiS_,"ax",@progbits
	.align	128
        .global         _Z25cartToPolarTransformationPfiS_
        .type           _Z25cartToPolarTransformationPfiS_,@function
        .size           _Z25cartToPolarTransformationPfiS_,(.L_x_32 - _Z25cartToPolarTransformationPfiS_)
        .other          _Z25cartToPolarTransformationPfiS_,@"STO_CUDA_ENTRY STV_DEFAULT"
_Z25cartToPolarTransformationPfiS_:
.text._Z25cartToPolarTransformationPfiS_:
        /* <DEDUP_REMOVED lines=17> */
[----:B------:R-:W3:Y:S01]  /*0110*/  LDG.E R0, desc[UR4][R4.64] ;  /* 0x0000000404007981 */ /* 0x000ee2000c1e1900 */
[----:B------:R-:W-:Y:S01]  /*0120*/  BSSY.RECONVERGENT B0, `(.L_x_13) ;  /* 0x000000f000007945 */ /* 0x000fe20003800200 */
[----:B--2---:R-:W-:-:S04]  /*0130*/  FMUL R3, R3, R3 ;  /* 0x0000000303037220 */ /* 0x004fc80000400000 */
[----:B---3--:R-:W-:-:S04]  /*0140*/  FFMA R0, R0, R0, R3 ;  /* 0x0000000000007223 */ /* 0x008fc80000000003 */
[----:B------:R-:W-:Y:S01]  /*0150*/  VIADD R6, R0, 0xf3000000 ;  /* 0xf300000000067836 */ /* 0x000fe20000000000 */
[----:B------:R0:W1:Y:S04]  /*0160*/  MUFU.RSQ R3, R0 ;  /* 0x0000000000037308 */ /* 0x0000680000001400 */
[----:B------:R-:W-:-:S13]  /*0170*/  ISETP.GT.U32.AND P0, PT, R6, 0x727fffff, PT ;  /* 0x727fffff0600780c */ /* 0x000fda0003f04070 */
[----:B01----:R-:W-:Y:S05]  /*0180*/  @!P0 BRA `(.L_x_14) ;  /* 0x0000000000108947 */ /* 0x003fea0003800000 */
[----:B------:R-:W-:-:S07]  /*0190*/  MOV R8, 0x1b0 ;  /* 0x000001b000087802 */ /* 0x000fce0000000f00 */
[----:B------:R-:W-:Y:S05]  /*01a0*/  CALL.REL.NOINC `($__internal_0_$__cuda_sm20_sqrt_rn_f32_slowpath) ;  /* 0x0000000000f87944 */ /* 0x000fea0003c00000 */
[----:B------:R-:W-:Y:S01]  /*01b0*/  IMAD.MOV.U32 R7, RZ, RZ, R3 ;  /* 0x000000ffff077224 */ /* 0x000fe200078e0003 */
[----:B------:R-:W-:Y:S06]  /*01c0*/  BRA `(.L_x_15) ;  /* 0x0000000000107947 */ /* 0x000fec0003800000 */
.L_x_14:
[----:B------:R-:W-:Y:S01]  /*01d0*/  FMUL.FTZ R7, R0, R3 ;  /* 0x0000000300077220 */ /* 0x000fe20000410000 */
[----:B------:R-:W-:-:S03]  /*01e0*/  FMUL.FTZ R3, R3, 0.5 ;  /* 0x3f00000003037820 */ /* 0x000fc60000410000 */
[----:B------:R-:W-:-:S04]  /*01f0*/  FFMA R0, -R7, R7, R0 ;  /* 0x0000000707007223 */ /* 0x000fc80000000100 */
[----:B------:R-:W-:-:S07]  /*0200*/  FFMA R7, R0, R3, R7 ;  /* 0x0000000300077223 */ /* 0x000fce0000000007 */
.L_x_15:
[----:B------:R-:W-:Y:S05]  /*0210*/  BSYNC.RECONVERGENT B0 ;  /* 0x0000000000007941 */ /* 0x000fea0003800200 */
.L_x_13:
[----:B------:R-:W0:Y:S02]  /*0220*/  LDC.64 R4, c[0x0][0x390] ;  /* 0x0000e400ff047b82 */ /* 0x000e240000000a00 */
[----:B0-----:R-:W-:-:S05]  /*0230*/  IMAD.WIDE R2, R2, 0x4, R4 ;  /* 0x0000000402027825 */ /* 0x001fca00078e0204 */
[----:B------:R-:W-:Y:S01]  /*0240*/  STG.E desc[UR4][R2.64], R7 ;  /* 0x0000000702007986 */ /* 0x000fe2000c101904 */
[----:B------:R-:W-:Y:S05]  /*0250*/  EXIT ;  /* 0x000000000000794d */ /* 0x000fea0003800000 */
.L_x_12:
[----:B------:R-:W0:Y:S02]  /*0260*/  LDC.64 R4, c[0x0][0x380] ;  /* 0x0000e000ff047b82 */ /* 0x000e240000000a00 */
[----:B0-----:R-:W-:-:S05]  /*0270*/  IMAD.WIDE R6, R2, 0x4, R4 ;  /* 0x0000000402067825 */ /* 0x001fca00078e0204 */
[----:B------:R-:W2:Y:S04]  /*0280*/  LDG.E R4, desc[UR4][R6.64+0x4] ;  /* 0x0000040406047981 */ /* 0x000ea8000c1e1900 */
[----:B------:R-:W2:Y:S01]  /*0290*/  LDG.E R5, desc[UR4][R6.64] ;  /* 0x0000000406057981 */ /* 0x000ea2000c1e1900 */
[----:B------:R-:W-:Y:S01]  /*02a0*/  BSSY.RECONVERGENT B0, `(.L_x_16) ;  /* 0x000000f000007945 */ /* 0x000fe20003800200 */
[----:B--2---:R-:W-:-:S04]  /*02b0*/  FSETP.GT.AND P2, PT, |R4|, |R5|, PT ;  /* 0x400000050400720b */ /* 0x004fc80003f44200 */
[----:B------:R-:W-:Y:S02]  /*02c0*/  FSEL R3, |R4|, |R5|, P2 ;  /* 0x4000000504037208 */ /* 0x000fe40001000200 */
[----:B------:R-:W-:Y:S02]  /*02d0*/  FSEL R0, |R5|, |R4|, P2 ;  /* 0x4000000405007208 */ /* 0x000fe40001000200 */
[----:B------:R-:W0:Y:S08]  /*02e0*/  MUFU.RCP R8, R3 ;  /* 0x0000000300087308 */ /* 0x000e300000001000 */
[----:B------:R-:W1:Y:S01]  /*02f0*/  FCHK P0, R0, R3 ;  /* 0x0000000300007302 */ /* 0x000e620000000000 */
[----:B0-----:R-:W-:-:S04]  /*0300*/  FFMA R9, -R3, R8, 1 ;  /* 0x3f80000003097423 */ /* 0x001fc80000000108 */
[----:B------:R-:W-:-:S04]  /*0310*/  FFMA R9, R8, R9, R8 ;  /* 0x0000000908097223 */ /* 0x000fc80000000008 */
[----:B------:R-:W-:-:S04]  /*0320*/  FFMA R8, R0, R9, RZ ;  /* 0x0000000900087223 */ /* 0x000fc800000000ff */
[----:B------:R-:W-:-:S04]  /*0330*/  FFMA R10, -R3, R8, R0 ;  /* 0x00000008030a7223 */ /* 0x000fc80000000100 */
[----:B------:R-:W-:Y:S01]  /*0340*/  FFMA R8, R9, R10, R8 ;  /* 0x0000000a09087223 */ /* 0x000fe20000000008 */
[----:B-1----:R-:W-:Y:S06]  /*0350*/  @!P0 BRA `(.L_x_17) ;  /* 0x00000000000c8947 */ /* 0x002fec0003800000 */
[----:B------:R-:W-:-:S07]  /*0360*/  MOV R6, 0x380 ;  /* 0x0000038000067802 */ /* 0x000fce0000000f00 */
[----:B------:R-:W-:Y:S05]  /*0370*/  CALL.REL.NOINC `($__internal_1_$__cuda_sm3x_div_rn_noftz_f32_slowpath) ;  /* 0x0000000000dc7944 */ /* 0x000fea0003c00000 */
[----:B------:R-:W-:-:S07]  /*0380*/  IMAD.MOV.U32 R8, RZ, RZ, R0 ;  /* 0x000000ffff087224 */ /* 0x000fce00078e0000 */
.L_x_17:
[----:B------:R-:W-:Y:S05]  /*0390*/  BSYNC.RECONVERGENT B0 ;  /* 0x0000000000007941 */ /* 0x000fea0003800200 */
.L_x_16:
[----:B------:R-:W-:Y:S02]  /*03a0*/  HFMA2 R7, -RZ, RZ, 0.89990234375, 10328 ;  /* 0x3b33710bff077431 */ /* 0x000fe400000001ff */
[----:B------:R-:W-:Y:S01]  /*03b0*/  FMUL R0, R8, R8 ;  /* 0x0000000808007220 */ /* 0x000fe20000400000 */
[----:B------:R-:W-:Y:S01]  /*03c0*/  IMAD.MOV.U32 R11, RZ, RZ, 0x3f6ee581 ;  /* 0x3f6ee581ff0b7424 */ /* 0x000fe200078e00ff */
[C---:B------:R-:W-:Y:S02]  /*03d0*/  ISETP.GE.AND P0, PT, R5.reuse, RZ, PT ;  /* 0x000000ff0500720c */ /* 0x040fe40003f06270 */
[----:B------:R-:W-:Y:S01]  /*03e0*/  FSETP.NEU.AND P3, PT, |R5|, |R4|, PT ;  /* 0x400000040500720b */ /* 0x000fe20003f6d200 */
[----:B------:R-:W-:Y:S01]  /*03f0*/  FADD R5, |R4|, |R5| ;  /* 0x4000000504057221 */ /* 0x000fe20000000200 */
[----:B------:R-:W-:Y:S01]  /*0400*/  FSETP.NEU.AND P1, PT, R3, RZ, PT ;  /* 0x000000ff0300720b */ /* 0x000fe20003f2d000 */
[----:B------:R-:W-:-:S04]  /*0410*/  FFMA R7, R0, R7, -0.015681877732276916504 ;  /* 0xbc80774800077423 */ /* 0x000fc80000000007 */
[----:B------:R-:W-:-:S04]  /*0420*/  FFMA R7, R0, R7, 0.042200751602649688721 ;  /* 0x3d2cdab200077423 */ /* 0x000fc80000000007 */
[----:B------:R-:W-:-:S04]  /*0430*/  FFMA R7, R0, R7, -0.074792981147766113281 ;  /* 0xbd992d1000077423 */ /* 0x000fc80000000007 */
[----:B------:R-:W-:-:S04]  /*0440*/  FFMA R7, R0, R7, 0.10640415549278259277 ;  /* 0x3dd9ea6c00077423 */ /* 0x000fc80000000007 */
[----:B------:R-:W-:-:S04]  /*0450*/  FFMA R7, R0, R7, -0.14207722246646881104 ;  /* 0xbe117cb100077423 */ /* 0x000fc80000000007 */
[----:B------:R-:W-:-:S04]  /*0460*/  FFMA R7, R0, R7, 0.19993925094604492188 ;  /* 0x3e4cbce000077423 */ /* 0x000fc80000000007 */
[----:B------:R-:W-:-:S04]  /*0470*/  FFMA R7, R0, R7, -0.33333197236061096191 ;  /* 0xbeaaaa7d00077423 */ /* 0x000fc80000000007 */
[----:B------:R-:W-:Y:S01]  /*0480*/  FMUL R7, R0, R7 ;  /* 0x0000000700077220 */ /* 0x000fe20000400000 */
[----:B------:R-:W-:-:S03]  /*0490*/  FSEL R0, R11, 1.8663789033889770508, P2 ;  /* 0x3feee5810b007808 */ /* 0x000fc60001000000 */
[----:B------:R-:W-:Y:S02]  /*04a0*/  FFMA R8, R7, R8, R8 ;  /* 0x0000000807087223 */ /* 0x000fe40000000008 */
[----:B------:R-:W0:Y:S02]  /*04b0*/  LDC.64 R6, c[0x0][0x390] ;  /* 0x0000e400ff067b82 */ /* 0x000e240000000a00 */
[----:B------:R-:W-:-:S05]  /*04c0*/  FFMA R9, R11, 1.6832555532455444336, -R8 ;  /* 0x3fd774eb0b097823 */ /* 0x000fca0000000808 */
[-C--:B------:R-:W-:Y:S02]  /*04d0*/  FSEL R11, R9, R8.reuse, P2 ;  /* 0x00000008090b7208 */ /* 0x080fe40001000000 */
[----:B------:R-:W-:-:S05]  /*04e0*/  FSEL R9, R8, -R8, P2 ;  /* 0x8000000808097208 */ /* 0x000fca0001000000 */
[----:B------:R-:W-:Y:S01]  /*04f0*/  @!P0 FFMA R11, R0, 1.6832555532455444336, R9 ;  /* 0x3fd774eb000b8823 */ /* 0x000fe20000000009 */
[----:B------:R-:W-:-:S05]  /*0500*/  IMAD.MOV.U32 R0, RZ, RZ, 0x4016cbe4 ;  /* 0x4016cbe4ff007424 */ /* 0x000fca00078e00ff */
[----:B------:R-:W-:Y:S02]  /*0510*/  @!P3 FSEL R11, R0, 0.78539818525314331055, !P0 ;  /* 0x3f490fdb000bb808 */ /* 0x000fe40004000000 */
[----:B------:R-:W-:Y:S02]  /*0520*/  @!P1 FSEL R11, RZ, 3.1415927410125732422, P0 ;  /* 0x40490fdbff0b9808 */ /* 0x000fe40000000000 */
[----:B------:R-:W-:Y:S01]  /*0530*/  FSETP.NAN.AND P0, PT, R5, R5, PT ;  /* 0x000000050500720b */ /* 0x000fe20003f08000 */
[----:B0-----:R-:W-:Y:S01]  /*0540*/  IMAD.WIDE R6, R2, 0x4, R6 ;  /* 0x0000000402067825 */ /* 0x001fe200078e0206 */
[----:B------:R-:W-:-:S04]  /*0550*/  LOP3.LUT R4, R11, 0x80000000, R4, 0xb8, !PT ;  /* 0x800000000b047812 */ /* 0x000fc800078eb804 */
[----:B------:R-:W-:-:S05]  /*0560*/  FSEL R5, R5, R4, P0 ;  /* 0x0000000405057208 */ /* 0x000fca0000000000 */
[----:B------:R-:W-:Y:S01]  /*0570*/  STG.E desc[UR4][R6.64+0x4], R5 ;  /* 0x0000040506007986 */ /* 0x000fe2000c101904 */
[----:B------:R-:W-:Y:S05]  /*0580*/  EXIT ;  /* 0x000000000000794d */ /* 0x000fea0003800000 */
        .weak           $__internal_0_$__cuda_sm20_sqrt_rn_f32_slowpath
        .type           $__internal_0_$__cuda_sm20_sqrt_rn_f32_slowpath,@function
        .size           $__internal_0_$__cuda_sm20_sqrt_rn_f32_slowpath,($__internal_1_$__cuda_sm3x_div_rn_noftz_f32_slowpath - $__internal_0_$__cuda_sm20_sqrt_rn_f32_slowpath)
$__internal_0_$__cuda_sm20_sqrt_rn_f32_slowpath:
[----:B------:R-:W-:-:S13]  /*0590*/  LOP3.LUT P0, RZ, R0, 0x7fffffff, RZ, 0xc0, !PT ;  /* 0x7fffffff00ff7812 */ /* 0x000fda000780c0ff */
[----:B------:R-:W-:Y:S01]  /*05a0*/  @!P0 IMAD.MOV.U32 R3, RZ, RZ, R0 ;  /* 0x000000ffff038224 */ /* 0x000fe200078e0000 */
[----:B------:R-:W-:Y:S06]  /*05b0*/  @!P0 BRA `(.L_x_18) ;  /* 0x0000000000408947 */ /* 0x000fec0003800000 */
[----:B------:R-:W-:-:S13]  /*05c0*/  FSETP.GEU.FTZ.AND P0, PT, R0, RZ, PT ;  /* 0x000000ff0000720b */ /* 0x000fda0003f1e000 */
[----:B------:R-:W-:Y:S01]  /*05d0*/  @!P0 IMAD.MOV.U32 R3, RZ, RZ, 0x7fffffff ;  /* 0x7fffffffff038424 */ /* 0x000fe200078e00ff */
[----:B------:R-:W-:Y:S06]  /*05e0*/  @!P0 BRA `(.L_x_18) ;  /* 0x0000000000348947 */ /* 0x000fec0003800000 */
[----:B------:R-:W-:-:S13]  /*05f0*/  FSETP.GTU.FTZ.AND P0, PT, |R0|, +INF , PT ;  /* 0x7f8000000000780b */ /* 0x000fda0003f1c200 */
[----:B------:R-:W-:Y:S01]  /*0600*/  @P0 FADD.FTZ R3, R0, 1 ;  /* 0x3f80000000030421 */ /* 0x000fe20000010000 */
[----:B------:R-:W-:Y:S06]  /*0610*/  @P0 BRA `(.L_x_18) ;  /* 0x0000000000280947 */ /* 0x000fec0003800000 */
[----:B------:R-:W-:-:S13]  /*0620*/  FSETP.NEU.FTZ.AND P0, PT, |R0|, +INF , PT ;  /* 0x7f8000000000780b */ /* 0x000fda0003f1d200 */
[----:B------:R-:W-:-:S04]  /*0630*/  @P0 FFMA R4, R0, 1.84467440737095516160e+19, RZ ;  /* 0x5f80000000040823 */ /* 0x000fc800000000ff */
[----:B------:R-:W0:Y:S02]  /*0640*/  @P0 MUFU.RSQ R3, R4 ;  /* 0x0000000400030308 */ /* 0x000e240000001400 */
[----:B0-----:R-:W-:Y:S01]  /*0650*/  @P0 FMUL.FTZ R5, R4, R3 ;  /* 0x0000000304050220 */ /* 0x001fe20000410000 */
[----:B------:R-:W-:Y:S01]  /*0660*/  @P0 FMUL.FTZ R7, R3, 0.5 ;  /* 0x3f00000003070820 */ /* 0x000fe20000410000 */
[----:B------:R-:W-:Y:S02]  /*0670*/  @!P0 MOV R3, R0 ;  /* 0x0000000000038202 */ /* 0x000fe40000000f00 */
[----:B------:R-:W-:-:S04]  /*0680*/  @P0 FADD.FTZ R6, -R5, -RZ ;  /* 0x800000ff05060221 */ /* 0x000fc80000010100 */
[----:B------:R-:W-:-:S04]  /*0690*/  @P0 FFMA R6, R5, R6, R4 ;  /* 0x0000000605060223 */ /* 0x000fc80000000004 */
[----:B------:R-:W-:-:S04]  /*06a0*/  @P0 FFMA R6, R6, R7, R5 ;  /* 0x0000000706060223 */ /* 0x000fc80000000005 */
[----:B------:R-:W-:-:S07]  /*06b0*/  @P0 FMUL.FTZ R3, R6, 2.3283064365386962891e-10 ;  /* 0x2f80000006030820 */ /* 0x000fce0000410000 */
.L_x_18:
[----:B------:R-:W-:Y:S02]  /*06c0*/  IMAD.MOV.U32 R4, RZ, RZ, R8 ;  /* 0x000000ffff047224 */ /* 0x000fe400078e0008 */
[----:B------:R-:W-:-:S04]  /*06d0*/  IMAD.MOV.U32 R5, RZ, RZ, 0x0 ;  /* 0x00000000ff057424 */ /* 0x000fc800078e00ff */
[----:B------:R-:W-:Y:S05]  /*06e0*/  RET.REL.NODEC R4 `(_Z25cartToPolarTransformationPfiS_) ;  /* 0xfffffff804447950 */ /* 0x000fea0003c3ffff */
        .weak           $__internal_1_$__cuda_sm3x_div_rn_noftz_f32_slowpath
        .type           $__internal_1_$__cuda_sm3x_div_rn_noftz_f32_slowpath,@function
        .size           $__internal_1_$__cuda_sm3x_div_rn_noftz_f32_slowpath,(.L_x_32 - $__internal_1_$__cuda_sm3x_div_rn_noftz_f32_slowpath)
$__internal_1_$__cuda_sm3x_div_rn_noftz_f32_slowpath:
[--C-:B------:R-:W-:Y:S01]  /*06f0*/  SHF.R.U32.HI R8, RZ, 0x17, R3.reuse ;  /* 0x00000017ff087819 */ /* 0x100fe20000011603 */
[----:B------:R-:W-:Y:S01]  /*0700*/  BSSY.RECONVERGENT B1, `(.L_x_19) ;  /* 0x0000064000017945 */ /* 0x000fe20003800200 */
[----:B------:R-:W-:Y:S01]  /*0710*/  SHF.R.U32.HI R7, RZ, 0x17, R0 ;  /* 0x00000017ff077819 */ /* 0x000fe20000011600 */
[----:B------:R-:W-:Y:S01]  /*0720*/  IMAD.MOV.U32 R11, RZ, RZ, R3 ;  /* 0x000000ffff0b7224 */ /* 0x000fe200078e0003 */
[----:B------:R-:W-:Y:S02]  /*0730*/  LOP3.LUT R9, R8, 0xff, RZ, 0xc0, !PT ;  /* 0x000000ff08097812 */ /* 0x000fe400078ec0ff */
[----:B------:R-:W-:Y:S02]  /*0740*/  LOP3.LUT R8, R7, 0xff, RZ, 0xc0, !PT ;  /* 0x000000ff07087812 */ /* 0x000fe400078ec0ff */
[----:B------:R-:W-:Y:S01]  /*0750*/  MOV R10, R0 ;  /* 0x00000000000a7202 */ /* 0x000fe20000000f00 */
[----:B------:R-:W-:Y:S02]  /*0760*/  VIADD R13, R9, 0xffffffff ;  /* 0xffffffff090d7836 */ /* 0x000fe40000000000 */
[----:B------:R-:W-:-:S03]  /*0770*/  VIADD R12, R8, 0xffffffff ;  /* 0xffffffff080c7836 */ /* 0x000fc60000000000 */
[----:B------:R-:W-:-:S04]  /*0780*/  ISETP.GT.U32.AND P0, PT, R13, 0xfd, PT ;  /* 0x000000fd0d00780c */ /* 0x000fc80003f04070 */
[----:B------:R-:W-:-:S13]  /*0790*/  ISETP.GT.U32.OR P0, PT, R12, 0xfd, P0 ;  /* 0x000000fd0c00780c */ /* 0x000fda0000704470 */
[----:B------:R-:W-:Y:S01]  /*07a0*/  @!P0 IMAD.MOV.U32 R7, RZ, RZ, RZ ;  /* 0x000000ffff078224 */ /* 0x000fe200078e00ff */
[----:B------:R-:W-:Y:S06]  /*07b0*/  @!P0 BRA `(.L_x_20) ;  /* 0x00000000005c8947 */ /* 0x000fec0003800000 */
[----:B------:R-:W-:Y:S02]  /*07c0*/  FSETP.GTU.FTZ.AND P1, PT, |R3|, +INF , PT ;  /* 0x7f8000000300780b */ /* 0x000fe40003f3c200 */
[----:B------:R-:W-:-:S04]  /*07d0*/  FSETP.GTU.FTZ.AND P0, PT, |R0|, +INF , PT ;  /* 0x7f8000000000780b */ /* 0x000fc80003f1c200 */
[----:B------:R-:W-:-:S13]  /*07e0*/  PLOP3.LUT P0, PT, P0, P1, PT, 0xf8, 0x8f ;  /* 0x00000000008f781c */ /* 0x000fda0000703f70 */
[----:B------:R-:W-:Y:S05]  /*07f0*/  @P0 BRA `(.L_x_21) ;  /* 0x00000004004c0947 */ /* 0x000fea0003800000 */
[----:B------:R-:W-:-:S13]  /*0800*/  LOP3.LUT P0, RZ, R11, 0x7fffffff, R10, 0xc8, !PT ;  /* 0x7fffffff0bff7812 */ /* 0x000fda000780c80a */
[----:B------:R-:W-:Y:S05]  /*0810*/  @!P0 BRA `(.L_x_22) ;  /* 0x00000004003c8947 */ /* 0x000fea0003800000 */
[C---:B------:R-:W-:Y:S02]  /*0820*/  FSETP.NEU.FTZ.AND P3, PT, |R0|.reuse, +INF , PT ;  /* 0x7f8000000000780b */ /* 0x040fe40003f7d200 */
[----:B------:R-:W-:Y:S02]  /*0830*/  FSETP.NEU.FTZ.AND P1, PT, |R3|, +INF , PT ;  /* 0x7f8000000300780b */ /* 0x000fe40003f3d200 */
[----:B------:R-:W-:-:S11]  /*0840*/  FSETP.NEU.FTZ.AND P0, PT, |R0|, +INF , PT ;  /* 0x7f8000000000780b */ /* 0x000fd60003f1d200 */
[----:B------:R-:W-:Y:S05]  /*0850*/  @!P1 BRA !P3, `(.L_x_22) ;  /* 0x00000004002c9947 */ /* 0x000fea0005800000 */
[----:B------:R-:W-:-:S04]  /*0860*/  LOP3.LUT P3, RZ, R10, 0x7fffffff, RZ, 0xc0, !PT ;  /* 0x7fffffff0aff7812 */ /* 0x000fc8000786c0ff */
[----:B------:R-:W-:-:S13]  /*0870*/  PLOP3.LUT P1, PT, P1, P3, PT, 0x2f, 0xf2 ;  /* 0x0000000000f2781c */ /* 0x000fda0000f26577 */
[----:B------:R-:W-:Y:S05]  /*0880*/  @P1 BRA `(.L_x_23) ;  /* 0x0000000400181947 */ /* 0x000fea0003800000 */
[----:B------:R-:W-:-:S04]  /*0890*/  LOP3.LUT P1, RZ, R11, 0x7fffffff, RZ, 0xc0, !PT ;  /* 0x7fffffff0bff7812 */ /* 0x000fc8000782c0ff */
[----:B------:R-:W-:-:S13]  /*08a0*/  PLOP3.LUT P0, PT, P0, P1, PT, 0x2f, 0xf2 ;  /* 0x0000000000f2781c */ /* 0x000fda0000702577 */
[----:B------:R-:W-:Y:S05]  /*08b0*/  @P0 BRA `(.L_x_24) ;  /* 0x0000000400000947 */ /* 0x000fea0003800000 */
[----:B------:R-:W-:Y:S02]  /*08c0*/  ISETP.GE.AND P0, PT, R12, RZ, PT ;  /* 0x000000ff0c00720c */ /* 0x000fe40003f06270 */
[----:B------:R-:W-:-:S11]  /*08d0*/  ISETP.GE.AND P1, PT, R13, RZ, PT ;  /* 0x000000ff0d00720c */ /* 0x000fd60003f26270 */
[----:B------:R-:W-:Y:S02]  /*08e0*/  @P0 IMAD.MOV.U32 R7, RZ, RZ, RZ ;  /* 0x000000ffff070224 */ /* 0x000fe400078e00ff */
[----:B------:R-:W-:Y:S01]  /*08f0*/  @!P0 FFMA R10, R0, 1.84467440737095516160e+19, RZ ;  /* 0x5f800000000a8823 */ /* 0x000fe200000000ff */
[----:B------:R-:W-:Y:S02]  /*0900*/  @!P0 IMAD.MOV.U32 R7, RZ, RZ, -0x40 ;  /* 0xffffffc0ff078424 */ /* 0x000fe400078e00ff */
[----:B------:R-:W-:-:S03]  /*0910*/  @!P1 FFMA R11, R3, 1.84467440737095516160e+19, RZ ;  /* 0x5f800000030b9823 */ /* 0x000fc600000000ff */
[----:B------:R-:W-:-:S07]  /*0920*/  @!P1 IADD3 R7, PT, PT, R7, 0x40, RZ ;  /* 0x0000004007079810 */ /* 0x000fce0007ffe0ff */
.L_x_20:
[----:B------:R-:W-:Y:S01]  /*0930*/  LEA R0, R9, 0xc0800000, 0x17 ;  /* 0xc080000009007811 */ /* 0x000fe200078eb8ff */
[----:B------:R-:W-:Y:S01]  /*0940*/  VIADD R8, R8, 0xffffff81 ;  /* 0xffffff8108087836 */ /* 0x000fe20000000000 */
[----:B------:R-:W-:Y:S03]  /*0950*/  BSSY.RECONVERGENT B2, `(.L_x_25) ;  /* 0x0000035000027945 */ /* 0x000fe60003800200 */
[----:B------:R-:W-:Y:S02]  /*0960*/  IMAD.IADD R11, R11, 0x1, -R0 ;  /* 0x000000010b0b7824 */ /* 0x000fe400078e0a00 */
[----:B------:R-:W-:Y:S02]  /*0970*/  IMAD R0, R8, -0x800000, R10 ;  /* 0xff80000008007824 */ /* 0x000fe400078e020a */
[----:B------:R-:W0:Y:S01]  /*0980*/  MUFU.RCP R12, R11 ;  /* 0x0000000b000c7308 */ /* 0x000e220000001000 */
[----:B------:R-:W-:-:S04]  /*0990*/  FADD.FTZ R13, -R11, -RZ ;  /* 0x800000ff0b0d7221 */ /* 0x000fc80000010100 */
[----:B0-----:R-:W-:-:S04]  /*09a0*/  FFMA R15, R12, R13, 1 ;  /* 0x3f8000000c0f7423 */ /* 0x001fc8000000000d */
[----:B------:R-:W-:-:S04]  /*09b0*/  FFMA R17, R12, R15, R12 ;  /* 0x0000000f0c117223 */ /* 0x000fc8000000000c */
[----:B------:R-:W-:-:S04]  /*09c0*/  FFMA R10, R0, R17, RZ ;  /* 0x00000011000a7223 */ /* 0x000fc800000000ff */
[----:B------:R-:W-:-:S04]  /*09d0*/  FFMA R15, R13, R10, R0 ;  /* 0x0000000a0d0f7223 */ /* 0x000fc80000000000 */
[----:B------:R-:W-:Y:S01]  /*09e0*/  FFMA R12, R17, R15, R10 ;  /* 0x0000000f110c7223 */ /* 0x000fe2000000000a */
[----:B------:R-:W-:-:S03]  /*09f0*/  IADD3 R10, PT, PT, R8, 0x7f, -R9 ;  /* 0x0000007f080a7810 */ /* 0x000fc60007ffe809 */
[----:B------:R-:W-:Y:S02]  /*0a00*/  FFMA R13, R13, R12, R0 ;  /* 0x0000000c0d0d7223 */ /* 0x000fe40000000000 */
[----:B------:R-:W-:Y:S02]  /*0a10*/  IMAD.IADD R7, R10, 0x1, R7 ;  /* 0x000000010a077824 */ /* 0x000fe400078e0207 */
[----:B------:R-:W-:-:S05]  /*0a20*/  FFMA R0, R17, R13, R12 ;  /* 0x0000000d11007223 */ /* 0x000fca000000000c */
[----:B------:R-:W-:-:S04]  /*0a30*/  SHF.R.U32.HI R8, RZ, 0x17, R0 ;  /* 0x00000017ff087819 */ /* 0x000fc80000011600 */
[----:B------:R-:W-:-:S04]  /*0a40*/  LOP3.LUT R8, R8, 0xff, RZ, 0xc0, !PT ;  /* 0x000000ff08087812 */ /* 0x000fc800078ec0ff */
[----:B------:R-:W-:-:S05]  /*0a50*/  IADD3 R11, PT, PT, R8, R7, RZ ;  /* 0x00000007080b7210 */ /* 0x000fca0007ffe0ff */
[----:B------:R-:W-:-:S05]  /*0a60*/  VIADD R8, R11, 0xffffffff ;  /* 0xffffffff0b087836 */ /* 0x000fca0000000000 */
[----:B------:R-:W-:-:S13]  /*0a70*/  ISETP.GE.U32.AND P0, PT, R8, 0xfe, PT ;  /* 0x000000fe0800780c */ /* 0x000fda0003f06070 */
[----:B------:R-:W-:Y:S05]  /*0a80*/  @!P0 BRA `(.L_x_26) ;  /* 0x0000000000808947 */ /* 0x000fea0003800000 */
[----:B------:R-:W-:-:S13]  /*0a90*/  ISETP.GT.AND P0, PT, R11, 0xfe, PT ;  /* 0x000000fe0b00780c */ /* 0x000fda0003f04270 */
[----:B------:R-:W-:Y:S05]  /*0aa0*/  @P0 BRA `(.L_x_27) ;  /* 0x00000000006c0947 */ /* 0x000fea0003800000 */
[----:B------:R-:W-:-:S13]  /*0ab0*/  ISETP.GE.AND P0, PT, R11, 0x1, PT ;  /* 0x000000010b00780c */ /* 0x000fda0003f06270 */
[----:B------:R-:W-:Y:S05]  /*0ac0*/  @P0 BRA `(.L_x_28) ;  /* 0x0000000000740947 */ /* 0x000fea0003800000 */
[----:B------:R-:W-:Y:S02]  /*0ad0*/  ISETP.GE.AND P0, PT, R11, -0x18, PT ;  /* 0xffffffe80b00780c */ /* 0x000fe40003f06270 */
[----:B------:R-:W-:-:S11]  /*0ae0*/  LOP3.LUT R0, R0, 0x80000000, RZ, 0xc0, !PT ;  /* 0x8000000000007812 */ /* 0x000fd600078ec0ff */
[----:B------:R-:W-:Y:S05]  /*0af0*/  @!P0 BRA `(.L_x_28) ;  /* 0x0000000000688947 */ /* 0x000fea0003800000 */
[-CC-:B------:R-:W-:Y:S01]  /*0b00*/  FFMA.RZ R7, R17, R13.reuse, R12.reuse ;  /* 0x0000000d11077223 */ /* 0x180fe2000000c00c */
[----:B------:R-:W-:Y:S02]  /*0b10*/  VIADD R10, R11, 0x20 ;  /* 0x000000200b0a7836 */ /* 0x000fe40000000000 */
[-CC-:B------:R-:W-:Y:S01]  /*0b20*/  FFMA.RM R8, R17, R13.reuse, R12.reuse ;  /* 0x0000000d11087223 */ /* 0x180fe2000000400c */
[----:B------:R-:W-:Y:S02]  /*0b30*/  ISETP.NE.AND P3, PT, R11, RZ, PT ;  /* 0x000000ff0b00720c */ /* 0x000fe40003f65270 */
[----:B------:R-:W-:Y:S01]  /*0b40*/  LOP3.LUT R9, R7, 0x7fffff, RZ, 0xc0, !PT ;  /* 0x007fffff07097812 */ /* 0x000fe200078ec0ff */
[----:B------:R-:W-:Y:S01]  /*0b50*/  FFMA.RP R7, R17, R13, R12 ;  /* 0x0000000d11077223 */ /* 0x000fe2000000800c */
[----:B------:R-:W-:Y:S01]  /*0b60*/  ISETP.NE.AND P1, PT, R11, RZ, PT ;  /* 0x000000ff0b00720c */ /* 0x000fe20003f25270 */
[----:B------:R-:W-:Y:S01]  /*0b70*/  IMAD.MOV R11, RZ, RZ, -R11 ;  /* 0x000000ffff0b7224 */ /* 0x000fe200078e0a0b */
[----:B------:R-:W-:-:S02]  /*0b80*/  LOP3.LUT R9, R9, 0x800000, RZ, 0xfc, !PT ;  /* 0x0080000009097812 */ /* 0x000fc400078efcff */
[----:B------:R-:W-:Y:S02]  /*0b90*/  FSETP.NEU.FTZ.AND P0, PT, R7, R8, PT ;  /* 0x000000080700720b */ /* 0x000fe40003f1d000 */
[----:B------:R-:W-:Y:S02]  /*0ba0*/  SHF.L.U32 R10, R9, R10, RZ ;  /* 0x0000000a090a7219 */ /* 0x000fe400000006ff */
[----:B------:R-:W-:Y:S02]  /*0bb0*/  SEL R8, R11, RZ, P3 ;  /* 0x000000ff0b087207 */ /* 0x000fe40001800000 */
[----:B------:R-:W-:Y:S02]  /*0bc0*/  ISETP.NE.AND P1, PT, R10, RZ, P1 ;  /* 0x000000ff0a00720c */ /* 0x000fe40000f25270 */
[----:B------:R-:W-:Y:S02]  /*0bd0*/  SHF.R.U32.HI R8, RZ, R8, R9 ;  /* 0x00000008ff087219 */ /* 0x000fe40000011609 */
[----:B------:R-:W-:-:S02]  /*0be0*/  PLOP3.LUT P0, PT, P0, P1, PT, 0xf8, 0x8f ;  /* 0x00000000008f781c */ /* 0x000fc40000703f70 */
[----:B------:R-:W-:Y:S02]  /*0bf0*/  SHF.R.U32.HI R10, RZ, 0x1, R8 ;  /* 0x00000001ff0a7819 */ /* 0x000fe40000011608 */
[----:B------:R-:W-:-:S04]  /*0c00*/  SEL R7, RZ, 0x1, !P0 ;  /* 0x00000001ff077807 */ /* 0x000fc80004000000 */
[----:B------:R-:W-:-:S04]  /*0c10*/  LOP3.LUT R7, R7, 0x1, R10, 0xf8, !PT ;  /* 0x0000000107077812 */ /* 0x000fc800078ef80a */
[----:B------:R-:W-:-:S04]  /*0c20*/  LOP3.LUT R7, R7, R8, RZ, 0xc0, !PT ;  /* 0x0000000807077212 */ /* 0x000fc800078ec0ff */
[----:B------:R-:W-:-:S04]  /*0c30*/  IADD3 R7, PT, PT, R10, R7, RZ ;  /* 0x000000070a077210 */ /* 0x000fc80007ffe0ff */
[----:B------:R-:W-:Y:S01]  /*0c40*/  LOP3.LUT R0, R7, R0, RZ, 0xfc, !PT ;  /* 0x0000000007007212 */ /* 0x000fe200078efcff */
[----:B------:R-:W-:Y:S06]  /*0c50*/  BRA `(.L_x_28) ;  /* 0x0000000000107947 */ /* 0x000fec0003800000 */
.L_x_27:
[----:B------:R-:W-:-:S04]  /*0c60*/  LOP3.LUT R0, R0, 0x80000000, RZ, 0xc0, !PT ;  /* 0x8000000000007812 */ /* 0x000fc800078ec0ff */
[----:B------:R-:W-:Y:S01]  /*0c70*/  LOP3.LUT R0, R0, 0x7f800000, RZ, 0xfc, !PT ;  /* 0x7f80000000007812 */ /* 0x000fe200078efcff */
[----:B------:R-:W-:Y:S06]  /*0c80*/  BRA `(.L_x_28) ;  /* 0x0000000000047947 */ /* 0x000fec0003800000 */
.L_x_26:
[----:B------:R-:W-:-:S07]  /*0c90*/  IMAD R0, R7, 0x800000, R0 ;  /* 0x0080000007007824 */ /* 0x000fce00078e0200 */
.L_x_28:
[----:B------:R-:W-:Y:S05]  /*0ca0*/  BSYNC.RECONVERGENT B2 ;  /* 0x0000000000027941 */ /* 0x000fea0003800200 */
.L_x_25:
[----:B------:R-:W-:Y:S05]  /*0cb0*/  BRA `(.L_x_29) ;  /* 0x0000000000207947 */ /* 0x000fea0003800000 */
.L_x_24:
[----:B------:R-:W-:-:S04]  /*0cc0*/  LOP3.LUT R0, R11, 0x80000000, R10, 0x48, !PT ;  /* 0x800000000b007812 */ /* 0x000fc800078e480a */
[----:B------:R-:W-:Y:S01]  /*0cd0*/  LOP3.LUT R0, R0, 0x7f800000, RZ, 0xfc, !PT ;  /* 0x7f80000000007812 */ /* 0x000fe200078efcff */
[----:B------:R-:W-:Y:S06]  /*0ce0*/  BRA `(.L_x_29) ;  /* 0x0000000000147947 */ /* 0x000fec0003800000 */
.L_x_23:
[----:B------:R-:W-:Y:S01]  /*0cf0*/  LOP3.LUT R0, R11, 0x80000000, R10, 0x48, !PT ;  /* 0x800000000b007812 */ /* 0x000fe200078e480a */
[----:B------:R-:W-:Y:S06]  /*0d00*/  BRA `(.L_x_29) ;  /* 0x00000000000c7947 */ /* 0x000fec0003800000 */
.L_x_22:
[----:B------:R-:W0:Y:S01]  /*0d10*/  MUFU.RSQ R0, -QNAN ;  /* 0xffc0000000007908 */ /* 0x000e220000001400 */
[----:B------:R-:W-:Y:S05]  /*0d20*/  BRA `(.L_x_29) ;  /* 0x0000000000047947 */ /* 0x000fea0003800000 */
.L_x_21:
[----:B------:R-:W-:-:S07]  /*0d30*/  FADD.FTZ R0, R0, R3 ;  /* 0x0000000300007221 */ /* 0x000fce0000010000 */
.L_x_29:
[----:B------:R-:W-:Y:S05]  /*0d40*/  BSYNC.RECONVERGENT B1 ;  /* 0x0000000000017941 */ /* 0x000fea0003800200 */
.L_x_19:
[----:B------:R-:W-:-:S04]  /*0d50*/  IMAD.MOV.U32 R7, RZ, RZ, 0x0 ;  /* 0x00000000ff077424 */ /* 0x000fc800078e00ff */
[----:B0-----:R-:W-:Y:S05]  /*0d60*/  RET.REL.NODEC R6 `(_Z25cartToPolarTransformationPfiS_) ;  /* 0xfffffff006a47950 */ /* 0x001fea0003c3ffff */
.L_x_30:
        /* <DEDUP_REMOVED lines=9> */
.L_x_32:


//--------------------- .nv.global.init           --------------------------
	.section	.nv.global.init,"aw",@progbits
	.align	4
.nv.global.init:
	.type		__cudart_i2opi_f,@object
	.size		__cudart_i2opi_f,(.L_0 - __cudart_i2opi_f)
__cudart_i2opi_f:
        /*0000*/ 	.byte	0x41, 0x90, 0x43, 0x3c, 0x99, 0x95, 0x62, 0xdb, 0xc0, 0xdd, 0x34, 0xf5, 0xd1, 0x57, 0x27, 0xfc
        /*0010*/ 	.byte	0x29, 0x15, 0x44, 0x4e, 0x6e, 0x83, 0xf9, 0xa2
.L_0:


//--------------------- .nv.shared.reserved.0     --------------------------
	.section	.nv.shared.reserved.0,"aw",@nobits
	.weak		__nv_reservedSMEM_offset_0_alias
	.size		__nv_reservedSMEM_offset_0_alias, 0, 64
	.other		__nv_reservedSMEM_offset_0_alias,@"STO_CUDA_RESERVED_SHARED STV_DEFAULT"
__nv_reservedSMEM_offset_0_alias:
	.zero		0
	.zero		64


//--------------------- .nv.constant0._Z23polToCartTransformationPfiS_ --------------------------
	.section	.nv.constant0._Z23polToCartTransformationPfiS_,"a",@progbits
	.sectionflags	@""
	.align	4
.nv.constant0._Z23polToCartTransformationPfiS_:
	.zero		920


//--------------------- .nv.constant0._Z25cartToPolarTransformationPfiS_ --------------------------
	.section	.nv.constant0._Z25cartToPolarTransformationPfiS_,"a",@progbits
	.sectionflags	@""
	.align	4
.nv.constant0._Z25cartToPolarTransformationPfiS_:
	.zero		920


//--------------------- SYMBOLS --------------------------

	.type		.nv.reservedSmem.offset0,@object
	.size		.nv.reservedSmem.offset0,0x4
